//
// Generated by NVIDIA NVVM Compiler
//
// Compiler Build ID: CL-36424714
// Cuda compilation tools, release 13.0, V13.0.88
// Based on NVVM 20.0.0
//

.version 9.0
.target sm_100
.address_size 64

	// .globl	candidate6
// _ZZ10candidate6E15pad_temp_shared has been demoted
// _ZZ10candidate6E13kernel_shared has been demoted

.visible .entry candidate6(
	.param .u64 .ptr .align 1 candidate6_param_0,
	.param .u64 .ptr .align 1 candidate6_param_1,
	.param .u64 .ptr .align 1 candidate6_param_2
)
.maxntid 196
{
	.reg .pred 	%p<147>;
	.reg .b16 	%rs<315>;
	.reg .b32 	%r<567>;
	.reg .b32 	%f<359>;
	.reg .b64 	%rd<225>;
	// demoted variable
	.shared .align 4 .b8 _ZZ10candidate6E15pad_temp_shared[27840];
	// demoted variable
	.shared .align 4 .b8 _ZZ10candidate6E13kernel_shared[9216];
	ld.param.u64 	%rd6, [candidate6_param_0];
	cvta.to.global.u64 	%rd1, %rd6;
	mov.u32 	%r49, %ctaid.x;
	shl.b32 	%r50, %r49, 29;
	shr.s32 	%r51, %r50, 31;
	and.b32  	%r52, %r49, 4;
	setp.eq.s32 	%p7, %r52, 0;
	mov.u32 	%r1, %tid.x;
	and.b32  	%r53, %r49, 3;
	mul.lo.s32 	%r54, %r53, 14;
	cvt.u16.u32 	%rs32, %r1;
	mul.lo.s16 	%rs33, %rs32, 137;
	shr.u16 	%rs34, %rs33, 11;
	mul.lo.s16 	%rs35, %rs34, 15;
	sub.s16 	%rs1, %rs32, %rs35;
	cvt.u32.u16 	%r55, %rs1;
	and.b32  	%r56, %r55, 255;
	or.b32  	%r57, %r54, %r56;
	setp.eq.s32 	%p8, %r57, 0;
	and.b32  	%r59, %r51, 1568;
	cvt.u32.u16 	%r60, %rs34;
	mul.wide.u16 	%r2, %rs34, 56;
	add.s32 	%r61, %r54, %r59;
	add.s32 	%r62, %r61, -57;
	add.s32 	%r63, %r62, %r56;
	shl.b32 	%r64, %r1, 2;
	mov.u32 	%r65, _ZZ10candidate6E15pad_temp_shared;
	add.s32 	%r3, %r65, %r64;
	add.s16 	%rs36, %rs32, 1;
	and.b16  	%rs37, %rs36, 255;
	mul.lo.s16 	%rs38, %rs37, 137;
	shr.u16 	%rs39, %rs38, 11;
	mul.lo.s16 	%rs40, %rs39, 15;
	sub.s16 	%rs2, %rs36, %rs40;
	cvt.u32.u16 	%r66, %rs2;
	and.b32  	%r67, %r66, 255;
	add.s16 	%rs41, %rs32, 196;
	mul.hi.u16 	%rs42, %rs41, 4370;
	mul.lo.s16 	%rs43, %rs42, 56;
	cvt.u32.u16 	%r68, %rs43;
	add.s32 	%r69, %r62, %r67;
	add.s32 	%r4, %r69, %r68;
	add.s32 	%r70, %r1, 392;
	add.s32 	%r71, %r1, -43;
	setp.lt.u32 	%p9, %r1, 43;
	selp.b32 	%r72, %r70, %r71, %p9;
	add.s16 	%rs44, %rs32, 2;
	and.b16  	%rs45, %rs44, 255;
	mul.lo.s16 	%rs46, %rs45, 137;
	shr.u16 	%rs47, %rs46, 11;
	mul.lo.s16 	%rs48, %rs47, 15;
	sub.s16 	%rs3, %rs44, %rs48;
	cvt.u32.u16 	%r73, %rs3;
	and.b32  	%r74, %r73, 255;
	setp.gt.u32 	%p10, %r1, 42;
	cvt.u16.u32 	%rs49, %r72;
	mul.hi.u16 	%rs50, %rs49, -30583;
	shr.u16 	%rs51, %rs50, 3;
	mul.wide.u16 	%r75, %rs51, 56;
	selp.b32 	%r76, 3079, -57, %p10;
	add.s32 	%r77, %r61, %r76;
	add.s32 	%r78, %r77, %r74;
	add.s32 	%r5, %r78, %r75;
	add.s16 	%rs52, %rs32, 3;
	and.b16  	%rs53, %rs52, 255;
	mul.lo.s16 	%rs54, %rs53, 137;
	shr.u16 	%rs55, %rs54, 11;
	mul.lo.s16 	%rs56, %rs55, 15;
	sub.s16 	%rs4, %rs52, %rs56;
	add.s16 	%rs57, %rs32, 153;
	mul.hi.u16 	%rs58, %rs57, 4370;
	mul.lo.s16 	%rs5, %rs58, 56;
	setp.lt.u32 	%p11, %r1, 86;
	selp.b32 	%r79, 349, -86, %p11;
	add.s32 	%r80, %r79, %r1;
	add.s16 	%rs59, %rs32, 4;
	and.b16  	%rs60, %rs59, 255;
	mul.lo.s16 	%rs61, %rs60, 137;
	shr.u16 	%rs62, %rs61, 11;
	mul.lo.s16 	%rs63, %rs62, 15;
	sub.s16 	%rs6, %rs59, %rs63;
	cvt.u32.u16 	%r81, %rs6;
	and.b32  	%r82, %r81, 255;
	add.s16 	%rs64, %rs32, 784;
	mul.hi.u16 	%rs65, %rs64, 2411;
	shr.u16 	%rs66, %rs65, 4;
	mul.lo.s16 	%rs67, %rs66, 3136;
	cvt.u32.u16 	%r83, %rs67;
	cvt.u16.u32 	%rs68, %r80;
	mul.hi.u16 	%rs69, %rs68, -30583;
	shr.u16 	%rs70, %rs69, 3;
	mul.wide.u16 	%r84, %rs70, 56;
	add.s32 	%r85, %r62, %r82;
	add.s32 	%r86, %r85, %r83;
	add.s32 	%r6, %r86, %r84;
	add.s16 	%rs71, %rs32, 5;
	and.b16  	%rs72, %rs71, 255;
	mul.lo.s16 	%rs73, %rs72, 137;
	shr.u16 	%rs23, %rs73, 11;
	mul.lo.s16 	%rs74, %rs23, 15;
	sub.s16 	%rs7, %rs71, %rs74;
	cvt.u32.u16 	%r87, %rs7;
	and.b32  	%r88, %r87, 255;
	add.s16 	%rs75, %rs32, 110;
	mul.hi.u16 	%rs76, %rs75, 4370;
	mul.lo.s16 	%rs8, %rs76, 56;
	setp.lt.u32 	%p12, %r1, 129;
	selp.b32 	%r89, 306, -129, %p12;
	add.s32 	%r90, %r89, %r1;
	add.s16 	%rs77, %rs32, 6;
	and.b16  	%rs78, %rs77, 255;
	mul.lo.s16 	%rs79, %rs78, 137;
	shr.u16 	%rs80, %rs79, 11;
	mul.lo.s16 	%rs81, %rs80, 15;
	sub.s16 	%rs9, %rs77, %rs81;
	cvt.u32.u16 	%r91, %rs9;
	and.b32  	%r92, %r91, 255;
	add.s16 	%rs82, %rs32, 1176;
	mul.hi.u16 	%rs83, %rs82, 2411;
	shr.u16 	%rs84, %rs83, 4;
	mul.lo.s16 	%rs85, %rs84, 3136;
	cvt.u32.u16 	%r93, %rs85;
	cvt.u16.u32 	%rs86, %r90;
	mul.hi.u16 	%rs87, %rs86, -30583;
	shr.u16 	%rs88, %rs87, 3;
	mul.wide.u16 	%r94, %rs88, 56;
	add.s32 	%r95, %r62, %r92;
	add.s32 	%r96, %r95, %r93;
	add.s32 	%r7, %r96, %r94;
	add.s16 	%rs89, %rs32, 7;
	and.b16  	%rs90, %rs89, 255;
	mul.lo.s16 	%rs91, %rs90, 137;
	shr.u16 	%rs92, %rs91, 11;
	mul.lo.s16 	%rs93, %rs92, 15;
	sub.s16 	%rs10, %rs89, %rs93;
	cvt.u32.u16 	%r97, %rs10;
	and.b32  	%r98, %r97, 255;
	add.s16 	%rs94, %rs32, 67;
	mul.hi.u16 	%rs95, %rs94, 4370;
	mul.lo.s16 	%rs11, %rs95, 56;
	setp.lt.u32 	%p13, %r1, 172;
	selp.b32 	%r99, 263, -172, %p13;
	add.s32 	%r100, %r99, %r1;
	add.s16 	%rs96, %rs32, 8;
	and.b16  	%rs97, %rs96, 255;
	mul.lo.s16 	%rs98, %rs97, 137;
	shr.u16 	%rs99, %rs98, 11;
	mul.lo.s16 	%rs100, %rs99, 15;
	sub.s16 	%rs12, %rs96, %rs100;
	cvt.u32.u16 	%r101, %rs12;
	and.b32  	%r102, %r101, 255;
	add.s16 	%rs101, %rs32, 1568;
	mul.hi.u16 	%rs102, %rs101, 2411;
	shr.u16 	%rs103, %rs102, 4;
	mul.lo.s16 	%rs104, %rs103, 3136;
	cvt.u32.u16 	%r103, %rs104;
	cvt.u16.u32 	%rs105, %r100;
	mul.hi.u16 	%rs106, %rs105, -30583;
	shr.u16 	%rs107, %rs106, 3;
	mul.wide.u16 	%r104, %rs107, 56;
	add.s32 	%r105, %r62, %r102;
	add.s32 	%r106, %r105, %r103;
	add.s32 	%r8, %r106, %r104;
	add.s16 	%rs108, %rs32, 9;
	and.b16  	%rs109, %rs108, 255;
	mul.lo.s16 	%rs110, %rs109, 137;
	shr.u16 	%rs111, %rs110, 11;
	mul.lo.s16 	%rs112, %rs111, 15;
	sub.s16 	%rs13, %rs108, %rs112;
	cvt.u32.u16 	%r107, %rs13;
	and.b32  	%r108, %r107, 255;
	add.s16 	%rs113, %rs32, 24;
	and.b16  	%rs114, %rs113, 255;
	mul.lo.s16 	%rs115, %rs114, 137;
	shr.u16 	%rs14, %rs115, 11;
	add.s16 	%rs116, %rs32, 10;
	and.b16  	%rs117, %rs116, 255;
	mul.lo.s16 	%rs118, %rs117, 137;
	shr.u16 	%rs119, %rs118, 11;
	mul.lo.s16 	%rs120, %rs119, 15;
	sub.s16 	%rs15, %rs116, %rs120;
	add.s16 	%rs121, %rs32, 220;
	mul.hi.u16 	%rs122, %rs121, 4370;
	mul.lo.s16 	%rs16, %rs122, 56;
	setp.lt.u32 	%p14, %r1, 19;
	selp.b32 	%r109, 416, -19, %p14;
	add.s32 	%r110, %r109, %r1;
	setp.lt.u32 	%p15, %r110, 15;
	and.pred  	%p16, %p7, %p15;
	add.s16 	%rs123, %rs32, 11;
	and.b16  	%rs124, %rs123, 255;
	mul.lo.s16 	%rs125, %rs124, 137;
	shr.u16 	%rs126, %rs125, 11;
	mul.lo.s16 	%rs127, %rs126, 15;
	sub.s16 	%rs128, %rs123, %rs127;
	cvt.u32.u16 	%r111, %rs128;
	and.b32  	%r112, %r111, 255;
	or.b32  	%r113, %r54, %r112;
	setp.eq.s32 	%p17, %r113, 0;
	add.s16 	%rs129, %rs32, 2156;
	mul.hi.u16 	%rs130, %rs129, 2411;
	shr.u16 	%rs131, %rs130, 4;
	mul.lo.s16 	%rs132, %rs131, 3136;
	cvt.u32.u16 	%r115, %rs132;
	cvt.u16.u32 	%rs133, %r110;
	mul.hi.u16 	%rs134, %rs133, -30583;
	shr.u16 	%rs135, %rs134, 3;
	mul.wide.u16 	%r116, %rs135, 56;
	add.s32 	%r117, %r62, %r112;
	add.s32 	%r118, %r117, %r115;
	add.s32 	%r9, %r118, %r116;
	add.s32 	%r119, %r1, 12;
	cvt.u16.u32 	%rs136, %r119;
	mul.lo.s16 	%rs137, %rs136, 137;
	shr.u16 	%rs138, %rs137, 11;
	mul.lo.s16 	%rs139, %rs138, 15;
	sub.s16 	%rs17, %rs136, %rs139;
	add.s16 	%rs140, %rs32, 177;
	mul.hi.u16 	%rs141, %rs140, 4370;
	mul.lo.s16 	%rs18, %rs141, 56;
	setp.lt.u32 	%p18, %r1, 62;
	selp.b32 	%r120, 373, -62, %p18;
	add.s32 	%r121, %r120, %r1;
	setp.lt.u32 	%p19, %r121, 15;
	and.pred  	%p20, %p7, %p19;
	add.s16 	%rs142, %rs32, 13;
	and.b16  	%rs143, %rs142, 255;
	mul.lo.s16 	%rs144, %rs143, 137;
	shr.u16 	%rs145, %rs144, 11;
	mul.lo.s16 	%rs146, %rs145, 15;
	sub.s16 	%rs147, %rs142, %rs146;
	cvt.u32.u16 	%r122, %rs147;
	and.b32  	%r123, %r122, 255;
	or.b32  	%r124, %r54, %r123;
	setp.eq.s32 	%p21, %r124, 0;
	add.s16 	%rs148, %rs32, 2548;
	mul.hi.u16 	%rs149, %rs148, 2411;
	shr.u16 	%rs150, %rs149, 4;
	mul.lo.s16 	%rs151, %rs150, 3136;
	cvt.u32.u16 	%r126, %rs151;
	cvt.u16.u32 	%rs152, %r121;
	mul.hi.u16 	%rs153, %rs152, -30583;
	shr.u16 	%rs154, %rs153, 3;
	mul.wide.u16 	%r127, %rs154, 56;
	add.s32 	%r128, %r62, %r123;
	add.s32 	%r129, %r128, %r126;
	add.s32 	%r10, %r129, %r127;
	add.s16 	%rs155, %rs32, 14;
	and.b16  	%rs156, %rs155, 255;
	mul.lo.s16 	%rs157, %rs156, 137;
	shr.u16 	%rs158, %rs157, 11;
	mul.lo.s16 	%rs159, %rs158, 15;
	sub.s16 	%rs19, %rs155, %rs159;
	add.s16 	%rs160, %rs32, 134;
	mul.hi.u16 	%rs161, %rs160, 4370;
	mul.lo.s16 	%rs20, %rs161, 56;
	setp.lt.u32 	%p22, %r1, 105;
	selp.b32 	%r130, 22, -7, %p22;
	add.s32 	%r131, %r130, %r60;
	or.b32  	%r132, %r131, %r52;
	setp.eq.s32 	%p23, %r132, 0;
	add.s16 	%rs162, %rs32, 2940;
	mul.hi.u16 	%rs163, %rs162, 2411;
	shr.u16 	%rs164, %rs163, 4;
	mul.lo.s16 	%rs165, %rs164, 3136;
	cvt.u32.u16 	%r133, %rs165;
	add.s32 	%r134, %r63, %r133;
	mad.lo.s32 	%r11, %r131, 56, %r134;
	add.s16 	%rs166, %rs32, 91;
	mul.hi.u16 	%rs167, %rs166, 4370;
	mul.lo.s16 	%rs21, %rs167, 56;
	setp.lt.u32 	%p24, %r1, 148;
	selp.b32 	%r135, 287, -148, %p24;
	add.s32 	%r136, %r135, %r1;
	add.s16 	%rs168, %rs32, 3332;
	mul.hi.u16 	%rs169, %rs168, 2411;
	shr.u16 	%rs170, %rs169, 4;
	mul.lo.s16 	%rs171, %rs170, 3136;
	cvt.u32.u16 	%r137, %rs171;
	cvt.u16.u32 	%rs172, %r136;
	mul.hi.u16 	%rs173, %rs172, -30583;
	shr.u16 	%rs174, %rs173, 3;
	mul.wide.u16 	%r138, %rs174, 56;
	add.s32 	%r139, %r62, %r74;
	add.s32 	%r140, %r139, %r137;
	add.s32 	%r12, %r140, %r138;
	add.s16 	%rs175, %rs32, 48;
	and.b16  	%rs176, %rs175, 255;
	mul.lo.s16 	%rs177, %rs176, 137;
	shr.u16 	%rs22, %rs177, 11;
	setp.lt.u32 	%p25, %r1, 191;
	selp.b32 	%r141, 244, -191, %p25;
	add.s32 	%r142, %r141, %r1;
	add.s16 	%rs178, %rs32, 3724;
	mul.hi.u16 	%rs179, %rs178, 2411;
	shr.u16 	%rs180, %rs179, 4;
	mul.lo.s16 	%rs181, %rs180, 3136;
	cvt.u32.u16 	%r143, %rs181;
	cvt.u16.u32 	%rs182, %r142;
	mul.hi.u16 	%rs183, %rs182, -30583;
	shr.u16 	%rs184, %rs183, 3;
	mul.wide.u16 	%r144, %rs184, 56;
	add.s32 	%r145, %r85, %r143;
	add.s32 	%r13, %r145, %r144;
	add.s16 	%rs185, %rs32, 201;
	mul.hi.u16 	%rs186, %rs185, 4370;
	mul.lo.s16 	%rs24, %rs186, 56;
	setp.lt.u32 	%p26, %r1, 38;
	selp.b32 	%r146, 397, -38, %p26;
	add.s32 	%r147, %r146, %r1;
	add.s16 	%rs187, %rs32, 4312;
	mul.hi.u16 	%rs188, %rs187, 9643;
	shr.u16 	%rs189, %rs188, 6;
	mul.lo.s16 	%rs190, %rs189, 3136;
	cvt.u32.u16 	%r148, %rs190;
	cvt.u16.u32 	%rs191, %r147;
	mul.hi.u16 	%rs192, %rs191, -30583;
	shr.u16 	%rs193, %rs192, 3;
	mul.wide.u16 	%r149, %rs193, 56;
	add.s32 	%r150, %r62, %r98;
	add.s32 	%r151, %r150, %r148;
	add.s32 	%r14, %r151, %r149;
	add.s16 	%rs194, %rs32, 158;
	mul.hi.u16 	%rs195, %rs194, 4370;
	mul.lo.s16 	%rs25, %rs195, 56;
	setp.lt.u32 	%p27, %r1, 81;
	selp.b32 	%r152, 354, -81, %p27;
	add.s32 	%r153, %r152, %r1;
	add.s16 	%rs196, %rs32, 4704;
	mul.hi.u16 	%rs197, %rs196, 9643;
	shr.u16 	%rs198, %rs197, 6;
	mul.lo.s16 	%rs199, %rs198, 3136;
	cvt.u32.u16 	%r154, %rs199;
	cvt.u16.u32 	%rs200, %r153;
	mul.hi.u16 	%rs201, %rs200, -30583;
	shr.u16 	%rs202, %rs201, 3;
	mul.wide.u16 	%r155, %rs202, 56;
	add.s32 	%r156, %r62, %r108;
	add.s32 	%r157, %r156, %r154;
	add.s32 	%r15, %r157, %r155;
	add.s16 	%rs203, %rs32, 115;
	mul.hi.u16 	%rs204, %rs203, 4370;
	mul.lo.s16 	%rs26, %rs204, 56;
	setp.lt.u32 	%p28, %r1, 124;
	selp.b32 	%r158, 311, -124, %p28;
	add.s32 	%r159, %r158, %r1;
	setp.lt.u32 	%p29, %r159, 15;
	and.pred  	%p30, %p7, %p29;
	add.s16 	%rs205, %rs32, 5096;
	mul.hi.u16 	%rs206, %rs205, 9643;
	shr.u16 	%rs207, %rs206, 6;
	mul.lo.s16 	%rs208, %rs207, 3136;
	cvt.u32.u16 	%r160, %rs208;
	cvt.u16.u32 	%rs209, %r159;
	mul.hi.u16 	%rs210, %rs209, -30583;
	shr.u16 	%rs211, %rs210, 3;
	mul.wide.u16 	%r161, %rs211, 56;
	add.s32 	%r162, %r117, %r160;
	add.s32 	%r16, %r162, %r161;
	add.s16 	%rs212, %rs32, 72;
	mul.hi.u16 	%rs213, %rs212, 4370;
	mul.lo.s16 	%rs27, %rs213, 56;
	setp.lt.u32 	%p31, %r1, 167;
	selp.b32 	%r163, 268, -167, %p31;
	add.s32 	%r164, %r163, %r1;
	setp.lt.u32 	%p32, %r164, 15;
	and.pred  	%p33, %p7, %p32;
	add.s16 	%rs214, %rs32, 5488;
	mul.hi.u16 	%rs215, %rs214, 9643;
	shr.u16 	%rs216, %rs215, 6;
	mul.lo.s16 	%rs217, %rs216, 3136;
	cvt.u32.u16 	%r165, %rs217;
	cvt.u16.u32 	%rs218, %r164;
	mul.hi.u16 	%rs219, %rs218, -30583;
	shr.u16 	%rs220, %rs219, 3;
	mul.wide.u16 	%r166, %rs220, 56;
	add.s32 	%r167, %r128, %r165;
	add.s32 	%r17, %r167, %r166;
	add.s16 	%rs221, %rs32, 29;
	and.b16  	%rs222, %rs221, 255;
	mul.lo.s16 	%rs223, %rs222, 137;
	shr.u16 	%rs28, %rs223, 11;
	setp.lt.u32 	%p34, %r1, 14;
	selp.b32 	%r168, 421, -14, %p34;
	add.s32 	%r169, %r168, %r1;
	add.s16 	%rs224, %rs32, 6076;
	mul.hi.u16 	%rs225, %rs224, 9643;
	shr.u16 	%rs226, %rs225, 6;
	cvt.u16.u32 	%rs227, %r169;
	mul.hi.u16 	%rs228, %rs227, -30583;
	shr.u16 	%rs229, %rs228, 3;
	mov.b16 	%rs230, 3136;
	mov.b32 	%r170, {%rs230, %rs229};
	prmt.b32 	%r171, %r172, %r173, 0x3340U;
	cvt.u32.u16 	%r174, %rs226;
	prmt.b32 	%r175, %r174, 56, 0x3340U;
	prmt.b32 	%r176, %r175, %r171, 0x5410U;
	mov.b32 	%r563, 0;
	dp2a.lo.u32.u32 	%r18, %r170, %r176, %r563;
	add.s16 	%rs231, %rs32, 182;
	mul.hi.u16 	%rs232, %rs231, 4370;
	mul.lo.s16 	%rs29, %rs232, 56;
	setp.lt.u32 	%p35, %r1, 57;
	selp.b32 	%r177, 378, -57, %p35;
	add.s32 	%r178, %r177, %r1;
	add.s16 	%rs233, %rs32, 6468;
	mul.hi.u16 	%rs234, %rs233, 9643;
	shr.u16 	%rs235, %rs234, 6;
	cvt.u16.u32 	%rs236, %r178;
	mul.hi.u16 	%rs237, %rs236, -30583;
	shr.u16 	%rs238, %rs237, 3;
	mov.b32 	%r179, {%rs230, %rs238};
	cvt.u32.u16 	%r180, %rs235;
	prmt.b32 	%r181, %r180, 56, 0x3340U;
	prmt.b32 	%r182, %r181, %r171, 0x5410U;
	dp2a.lo.u32.u32 	%r19, %r179, %r182, %r563;
	add.s16 	%rs239, %rs32, 139;
	mul.hi.u16 	%rs240, %rs239, 4370;
	mul.lo.s16 	%rs30, %rs240, 56;
	add.s16 	%rs241, %rs32, 6860;
	mul.hi.u16 	%rs242, %rs241, 9643;
	shr.u16 	%rs243, %rs242, 6;
	mul.wide.u16 	%r183, %rs243, 3136;
	add.s16 	%rs244, %rs32, 335;
	mul.hi.u16 	%rs245, %rs244, 4370;
	mul.lo.s16 	%rs246, %rs245, 56;
	cvt.u32.u16 	%r184, %rs246;
	add.s32 	%r185, %r62, %r88;
	add.s32 	%r186, %r185, %r183;
	add.s32 	%r20, %r186, %r184;
	shr.u32 	%r187, %r49, 3;
	mul.lo.s32 	%r188, %r187, 18432;
	mul.hi.u16 	%rs247, %rs41, 456;
	mul.lo.s16 	%rs248, %rs247, 1152;
	cvt.u32.u16 	%r189, %rs248;
	setp.lt.u32 	%p36, %r1, 92;
	selp.b32 	%r190, 52, -92, %p36;
	add.s32 	%r191, %r190, %r1;
	add.s32 	%r192, %r191, %r188;
	add.s32 	%r21, %r192, %r189;
	cvt.u16.u32 	%rs249, %r70;
	mul.hi.u16 	%rs250, %rs249, 911;
	shr.u16 	%rs251, %rs250, 1;
	mul.lo.s16 	%rs252, %rs251, 1152;
	cvt.u32.u16 	%r193, %rs252;
	add.s16 	%rs253, %rs32, 104;
	mul.hi.u16 	%rs254, %rs253, 456;
	mul.lo.s16 	%rs255, %rs254, 144;
	sub.s16 	%rs256, %rs253, %rs255;
	cvt.u32.u16 	%r194, %rs256;
	or.b32  	%r195, %r188, %r194;
	add.s32 	%r22, %r195, %r193;
	add.s16 	%rs257, %rs32, 588;
	mul.hi.u16 	%rs258, %rs257, 911;
	shr.u16 	%rs259, %rs258, 1;
	mul.lo.s16 	%rs260, %rs259, 1152;
	cvt.u32.u16 	%r196, %rs260;
	add.s32 	%r197, %r1, -132;
	setp.lt.u32 	%p37, %r1, 132;
	selp.b32 	%r198, %r119, %r197, %p37;
	add.s32 	%r199, %r198, %r188;
	add.s32 	%r23, %r199, %r196;
	mul.hi.u16 	%rs261, %rs64, 1821;
	shr.u16 	%rs262, %rs261, 2;
	mul.lo.s16 	%rs263, %rs262, 1152;
	cvt.u32.u16 	%r200, %rs263;
	setp.lt.u32 	%p38, %r1, 80;
	selp.b32 	%r201, 64, -80, %p38;
	add.s32 	%r202, %r201, %r1;
	add.s32 	%r203, %r202, %r188;
	add.s32 	%r24, %r203, %r200;
	add.s16 	%rs264, %rs32, 980;
	mul.hi.u16 	%rs265, %rs264, 1821;
	shr.u16 	%rs266, %rs265, 2;
	mul.lo.s16 	%rs267, %rs266, 1152;
	cvt.u32.u16 	%r204, %rs267;
	add.s16 	%rs268, %rs32, 116;
	mul.hi.u16 	%rs269, %rs268, 456;
	mul.lo.s16 	%rs270, %rs269, 144;
	sub.s16 	%rs271, %rs268, %rs270;
	cvt.u32.u16 	%r205, %rs271;
	or.b32  	%r206, %r188, %r205;
	add.s32 	%r25, %r206, %r204;
	mul.hi.u16 	%rs272, %rs82, 1821;
	shr.u16 	%rs273, %rs272, 2;
	mul.lo.s16 	%rs274, %rs273, 1152;
	cvt.u32.u16 	%r207, %rs274;
	setp.lt.u32 	%p39, %r1, 120;
	selp.b32 	%r208, 24, -120, %p39;
	add.s32 	%r209, %r208, %r1;
	add.s32 	%r210, %r209, %r188;
	add.s32 	%r26, %r210, %r207;
	add.s16 	%rs275, %rs32, 1372;
	mul.hi.u16 	%rs276, %rs275, 1821;
	shr.u16 	%rs277, %rs276, 2;
	mul.lo.s16 	%rs278, %rs277, 1152;
	cvt.u32.u16 	%r211, %rs278;
	setp.lt.u32 	%p40, %r1, 68;
	selp.b32 	%r212, 76, -68, %p40;
	add.s32 	%r213, %r212, %r1;
	add.s32 	%r214, %r213, %r188;
	add.s32 	%r27, %r214, %r211;
	mul.hi.u16 	%rs279, %rs101, 1821;
	shr.u16 	%rs280, %rs279, 2;
	mul.lo.s16 	%rs281, %rs280, 1152;
	cvt.u32.u16 	%r215, %rs281;
	add.s16 	%rs282, %rs32, 128;
	mul.hi.u16 	%rs283, %rs282, 456;
	mul.lo.s16 	%rs284, %rs283, 144;
	sub.s16 	%rs285, %rs282, %rs284;
	cvt.u32.u16 	%r216, %rs285;
	or.b32  	%r217, %r188, %r216;
	add.s32 	%r28, %r217, %r215;
	add.s16 	%rs286, %rs32, 1764;
	mul.hi.u16 	%rs287, %rs286, 1821;
	shr.u16 	%rs288, %rs287, 2;
	mul.lo.s16 	%rs289, %rs288, 1152;
	cvt.u32.u16 	%r218, %rs289;
	setp.lt.u32 	%p41, %r1, 108;
	selp.b32 	%r219, 36, -108, %p41;
	add.s32 	%r220, %r219, %r1;
	add.s32 	%r221, %r220, %r188;
	add.s32 	%r29, %r221, %r218;
	add.s16 	%rs290, %rs32, 1960;
	mul.hi.u16 	%rs291, %rs290, 3641;
	shr.u16 	%rs292, %rs291, 3;
	mul.lo.s16 	%rs293, %rs292, 1152;
	cvt.u32.u16 	%r222, %rs293;
	setp.lt.u32 	%p42, %r1, 56;
	selp.b32 	%r223, 88, -56, %p42;
	add.s32 	%r224, %r223, %r1;
	add.s32 	%r225, %r224, %r188;
	add.s32 	%r30, %r225, %r222;
	mul.hi.u16 	%rs294, %rs129, 3641;
	shr.u16 	%rs295, %rs294, 3;
	mul.lo.s16 	%rs296, %rs295, 1152;
	cvt.u32.u16 	%r226, %rs296;
	setp.lt.u32 	%p43, %r1, 4;
	selp.b32 	%r227, 140, -4, %p43;
	add.s32 	%r228, %r227, %r1;
	add.s32 	%r229, %r228, %r188;
	add.s32 	%r31, %r229, %r226;
	add.s32 	%r230, %r1, 158;
	setp.lt.u32 	%p44, %r1, 98;
	selp.b32 	%r231, %r1, %r230, %p44;
	cvt.u16.u32 	%rs297, %r231;
	and.b16  	%rs298, %rs297, 255;
	mul.lo.s16 	%rs299, %rs298, 37;
	shr.u16 	%rs300, %rs299, 8;
	sub.s16 	%rs301, %rs297, %rs300;
	and.b16  	%rs302, %rs301, 254;
	shr.u16 	%rs303, %rs302, 1;
	add.s16 	%rs304, %rs303, %rs300;
	shr.u16 	%rs305, %rs304, 2;
	cvt.u32.u16 	%r32, %rs305;
	mul.lo.s16 	%rs306, %rs32, 37;
	shr.u16 	%rs307, %rs306, 8;
	sub.s16 	%rs308, %rs32, %rs307;
	and.b16  	%rs309, %rs308, 254;
	shr.u16 	%rs310, %rs309, 1;
	add.s16 	%rs311, %rs310, %rs307;
	shr.u16 	%rs312, %rs311, 2;
	mul.lo.s16 	%rs313, %rs312, 7;
	sub.s16 	%rs31, %rs32, %rs313;
	setp.gt.u32 	%p45, %r1, 97;
	selp.b32 	%r232, 2304, 0, %p45;
	or.pred  	%p1, %p16, %p17;
	or.pred  	%p2, %p20, %p21;
	or.pred  	%p3, %p23, %p8;
	or.pred  	%p4, %p30, %p17;
	or.pred  	%p5, %p33, %p21;
	mov.u32 	%r233, _ZZ10candidate6E13kernel_shared;
	add.s32 	%r33, %r233, %r232;
	mov.f32 	%f351, 0f00000000;
	cvt.u64.u16 	%rd183, %rs30;
	cvt.u64.u16 	%rd184, %rs6;
	and.b64  	%rd185, %rd184, 255;
	mov.f32 	%f352, %f351;
	mov.f32 	%f353, %f351;
	mov.f32 	%f354, %f351;
	mov.f32 	%f355, %f351;
	mov.f32 	%f356, %f351;
	mov.f32 	%f357, %f351;
	mov.f32 	%f358, %f351;
$L__BB0_1:
	bar.sync 	0;
	mov.u32 	%r234, %ctaid.x;
	and.b32  	%r235, %r234, 3;
	mul.lo.s32 	%r236, %r235, 14;
	shl.b32 	%r237, %r234, 29;
	shr.s32 	%r238, %r237, 31;
	and.b32  	%r35, %r234, 4;
	setp.eq.s32 	%p46, %r35, 0;
	and.b32  	%r239, %r238, 1568;
	add.s32 	%r240, %r236, %r239;
	cvt.u64.u32 	%rd2, %r240;
	mul.lo.s32 	%r241, %r563, 50176;
	cvt.u64.u32 	%rd3, %r241;
	setp.lt.u32 	%p47, %r1, 15;
	and.pred  	%p48, %p47, %p46;
	cvt.u32.u16 	%r242, %rs1;
	and.b32  	%r243, %r242, 255;
	or.b32  	%r244, %r236, %r243;
	setp.eq.s32 	%p49, %r244, 0;
	or.pred  	%p50, %p48, %p49;
	mov.f32 	%f307, 0f00000000;
	@%p50 bra 	$L__BB0_3;
	cvt.u64.u16 	%rd7, %rs1;
	and.b64  	%rd8, %rd7, 255;
	add.s64 	%rd9, %rd2, %rd8;
	cvt.u64.u32 	%rd10, %r2;
	add.s64 	%rd11, %rd9, %rd10;
	add.s64 	%rd12, %rd11, %rd3;
	shl.b64 	%rd13, %rd12, 2;
	add.s64 	%rd14, %rd1, %rd13;
	ld.global.nc.f32 	%f307, [%rd14+-228];
$L__BB0_3:
	mov.u32 	%r246, %ctaid.x;
	and.b32  	%r247, %r246, 3;
	mul.lo.s32 	%r248, %r247, 14;
	cvt.u32.u16 	%r249, %rs2;
	and.b32  	%r250, %r249, 255;
	or.b32  	%r251, %r248, %r250;
	setp.eq.s32 	%p51, %r251, 0;
	st.shared.f32 	[%r3], %f307;
	mov.f32 	%f308, 0f00000000;
	@%p51 bra 	$L__BB0_5;
	cvt.u32.u64 	%r252, %rd3;
	add.s32 	%r253, %r4, %r252;
	mul.wide.u32 	%rd15, %r253, 4;
	add.s64 	%rd16, %rd1, %rd15;
	ld.global.nc.f32 	%f308, [%rd16];
$L__BB0_5:
	st.shared.f32 	[%r3+784], %f308;
	setp.eq.s32 	%p52, %r35, 0;
	setp.lt.u32 	%p53, %r1, 43;
	selp.b32 	%r254, 392, -43, %p53;
	add.s32 	%r255, %r1, %r254;
	setp.lt.u32 	%p54, %r255, 15;
	and.pred  	%p55, %p52, %p54;
	mov.u32 	%r256, %ctaid.x;
	and.b32  	%r257, %r256, 3;
	mul.lo.s32 	%r258, %r257, 14;
	cvt.u32.u16 	%r259, %rs3;
	and.b32  	%r260, %r259, 255;
	or.b32  	%r261, %r258, %r260;
	setp.eq.s32 	%p56, %r261, 0;
	or.pred  	%p57, %p55, %p56;
	mov.f32 	%f309, 0f00000000;
	@%p57 bra 	$L__BB0_7;
	cvt.u32.u64 	%r263, %rd3;
	add.s32 	%r264, %r5, %r263;
	mul.wide.s32 	%rd17, %r264, 4;
	add.s64 	%rd18, %rd1, %rd17;
	ld.global.nc.f32 	%f309, [%rd18];
$L__BB0_7:
	mov.u32 	%r265, %ctaid.x;
	and.b32  	%r266, %r265, 3;
	mul.lo.s32 	%r267, %r266, 14;
	cvt.u32.u16 	%r268, %rs4;
	and.b32  	%r269, %r268, 255;
	or.b32  	%r270, %r267, %r269;
	setp.eq.s32 	%p58, %r270, 0;
	st.shared.f32 	[%r3+1568], %f309;
	mov.f32 	%f310, 0f00000000;
	@%p58 bra 	$L__BB0_9;
	cvt.u64.u16 	%rd19, %rs5;
	cvt.u64.u16 	%rd20, %rs4;
	and.b64  	%rd21, %rd20, 255;
	add.s64 	%rd22, %rd2, %rd21;
	add.s64 	%rd23, %rd22, %rd19;
	add.s64 	%rd24, %rd23, %rd3;
	shl.b64 	%rd25, %rd24, 2;
	add.s64 	%rd26, %rd1, %rd25;
	ld.global.nc.f32 	%f310, [%rd26+12316];
$L__BB0_9:
	st.shared.f32 	[%r3+2352], %f310;
	mov.u32 	%r271, %ctaid.x;
	and.b32  	%r272, %r271, 4;
	setp.eq.s32 	%p59, %r272, 0;
	setp.lt.u32 	%p60, %r1, 86;
	selp.b32 	%r273, 349, -86, %p60;
	add.s32 	%r274, %r273, %r1;
	setp.lt.u32 	%p61, %r274, 15;
	and.pred  	%p62, %p59, %p61;
	and.b32  	%r275, %r271, 3;
	mul.lo.s32 	%r276, %r275, 14;
	cvt.u32.u16 	%r277, %rs6;
	and.b32  	%r278, %r277, 255;
	or.b32  	%r279, %r276, %r278;
	setp.eq.s32 	%p63, %r279, 0;
	or.pred  	%p64, %p62, %p63;
	mov.f32 	%f311, 0f00000000;
	@%p64 bra 	$L__BB0_11;
	cvt.u32.u64 	%r281, %rd3;
	add.s32 	%r282, %r6, %r281;
	mul.wide.u32 	%rd27, %r282, 4;
	add.s64 	%rd28, %rd1, %rd27;
	ld.global.nc.f32 	%f311, [%rd28];
$L__BB0_11:
	mov.u32 	%r283, %ctaid.x;
	and.b32  	%r284, %r283, 3;
	mul.lo.s32 	%r285, %r284, 14;
	cvt.u32.u16 	%r286, %rs7;
	and.b32  	%r287, %r286, 255;
	or.b32  	%r288, %r285, %r287;
	setp.eq.s32 	%p65, %r288, 0;
	st.shared.f32 	[%r3+3136], %f311;
	mov.f32 	%f312, 0f00000000;
	@%p65 bra 	$L__BB0_13;
	cvt.u64.u16 	%rd29, %rs8;
	cvt.u64.u16 	%rd30, %rs7;
	and.b64  	%rd31, %rd30, 255;
	add.s64 	%rd32, %rd2, %rd31;
	add.s64 	%rd33, %rd32, %rd29;
	add.s64 	%rd34, %rd33, %rd3;
	shl.b64 	%rd35, %rd34, 2;
	add.s64 	%rd36, %rd1, %rd35;
	ld.global.nc.f32 	%f312, [%rd36+24860];
$L__BB0_13:
	st.shared.f32 	[%r3+3920], %f312;
	mov.u32 	%r289, %ctaid.x;
	and.b32  	%r290, %r289, 4;
	setp.eq.s32 	%p66, %r290, 0;
	setp.lt.u32 	%p67, %r1, 129;
	selp.b32 	%r291, 306, -129, %p67;
	add.s32 	%r292, %r291, %r1;
	setp.lt.u32 	%p68, %r292, 15;
	and.pred  	%p69, %p66, %p68;
	and.b32  	%r293, %r289, 3;
	mul.lo.s32 	%r294, %r293, 14;
	cvt.u32.u16 	%r295, %rs9;
	and.b32  	%r296, %r295, 255;
	or.b32  	%r297, %r294, %r296;
	setp.eq.s32 	%p70, %r297, 0;
	or.pred  	%p71, %p69, %p70;
	mov.f32 	%f313, 0f00000000;
	@%p71 bra 	$L__BB0_15;
	cvt.u32.u64 	%r299, %rd3;
	add.s32 	%r300, %r7, %r299;
	mul.wide.u32 	%rd37, %r300, 4;
	add.s64 	%rd38, %rd1, %rd37;
	ld.global.nc.f32 	%f313, [%rd38];
$L__BB0_15:
	mov.u32 	%r301, %ctaid.x;
	and.b32  	%r302, %r301, 3;
	mul.lo.s32 	%r303, %r302, 14;
	cvt.u32.u16 	%r304, %rs10;
	and.b32  	%r305, %r304, 255;
	or.b32  	%r306, %r303, %r305;
	setp.eq.s32 	%p72, %r306, 0;
	st.shared.f32 	[%r3+4704], %f313;
	mov.f32 	%f314, 0f00000000;
	@%p72 bra 	$L__BB0_17;
	cvt.u64.u16 	%rd39, %rs11;
	cvt.u64.u16 	%rd40, %rs10;
	and.b64  	%rd41, %rd40, 255;
	add.s64 	%rd42, %rd2, %rd41;
	add.s64 	%rd43, %rd42, %rd39;
	add.s64 	%rd44, %rd43, %rd3;
	shl.b64 	%rd45, %rd44, 2;
	add.s64 	%rd46, %rd1, %rd45;
	ld.global.nc.f32 	%f314, [%rd46+37404];
$L__BB0_17:
	st.shared.f32 	[%r3+5488], %f314;
	mov.u32 	%r307, %ctaid.x;
	and.b32  	%r308, %r307, 4;
	setp.eq.s32 	%p73, %r308, 0;
	setp.lt.u32 	%p74, %r1, 172;
	selp.b32 	%r309, 263, -172, %p74;
	add.s32 	%r310, %r309, %r1;
	setp.lt.u32 	%p75, %r310, 15;
	and.pred  	%p76, %p73, %p75;
	and.b32  	%r311, %r307, 3;
	mul.lo.s32 	%r312, %r311, 14;
	cvt.u32.u16 	%r313, %rs12;
	and.b32  	%r314, %r313, 255;
	or.b32  	%r315, %r312, %r314;
	setp.eq.s32 	%p77, %r315, 0;
	or.pred  	%p78, %p76, %p77;
	mov.f32 	%f315, 0f00000000;
	@%p78 bra 	$L__BB0_19;
	cvt.u32.u64 	%r317, %rd3;
	add.s32 	%r318, %r8, %r317;
	mul.wide.u32 	%rd47, %r318, 4;
	add.s64 	%rd48, %rd1, %rd47;
	ld.global.nc.f32 	%f315, [%rd48];
$L__BB0_19:
	mov.u32 	%r319, %ctaid.x;
	and.b32  	%r320, %r319, 3;
	mul.lo.s32 	%r321, %r320, 14;
	cvt.u32.u16 	%r322, %rs13;
	and.b32  	%r323, %r322, 255;
	or.b32  	%r324, %r321, %r323;
	setp.eq.s32 	%p79, %r324, 0;
	st.shared.f32 	[%r3+6272], %f315;
	mov.f32 	%f316, 0f00000000;
	@%p79 bra 	$L__BB0_21;
	cvt.u64.u16 	%rd49, %rs13;
	and.b64  	%rd50, %rd49, 255;
	add.s64 	%rd51, %rd2, %rd50;
	cvt.u32.u16 	%r325, %rs14;
	mul.wide.u32 	%rd52, %r325, 56;
	add.s64 	%rd53, %rd51, %rd52;
	add.s64 	%rd54, %rd53, %rd3;
	shl.b64 	%rd55, %rd54, 2;
	add.s64 	%rd56, %rd1, %rd55;
	ld.global.nc.f32 	%f316, [%rd56+49948];
$L__BB0_21:
	cvt.u32.u16 	%r326, %rs15;
	and.b32  	%r327, %r326, 255;
	mov.u32 	%r328, %ctaid.x;
	and.b32  	%r329, %r328, 3;
	mul.lo.s32 	%r330, %r329, 14;
	or.b32  	%r331, %r330, %r327;
	setp.eq.s32 	%p80, %r331, 0;
	st.shared.f32 	[%r3+7056], %f316;
	mov.f32 	%f317, 0f00000000;
	@%p80 bra 	$L__BB0_23;
	cvt.u64.u16 	%rd57, %rs16;
	cvt.u64.u16 	%rd58, %rs15;
	and.b64  	%rd59, %rd58, 255;
	add.s64 	%rd60, %rd2, %rd59;
	add.s64 	%rd61, %rd60, %rd57;
	add.s64 	%rd62, %rd61, %rd3;
	shl.b64 	%rd63, %rd62, 2;
	add.s64 	%rd64, %rd1, %rd63;
	ld.global.nc.f32 	%f317, [%rd64+49948];
$L__BB0_23:
	st.shared.f32 	[%r3+7840], %f317;
	mov.f32 	%f318, 0f00000000;
	@%p1 bra 	$L__BB0_25;
	cvt.u32.u64 	%r332, %rd3;
	add.s32 	%r333, %r9, %r332;
	mul.wide.u32 	%rd65, %r333, 4;
	add.s64 	%rd66, %rd1, %rd65;
	ld.global.nc.f32 	%f318, [%rd66];
$L__BB0_25:
	cvt.u32.u16 	%r334, %rs17;
	and.b32  	%r335, %r334, 255;
	mov.u32 	%r336, %ctaid.x;
	and.b32  	%r337, %r336, 3;
	mul.lo.s32 	%r338, %r337, 14;
	or.b32  	%r339, %r338, %r335;
	setp.eq.s32 	%p81, %r339, 0;
	st.shared.f32 	[%r3+8624], %f318;
	mov.f32 	%f319, 0f00000000;
	@%p81 bra 	$L__BB0_27;
	cvt.u64.u16 	%rd67, %rs18;
	cvt.u64.u16 	%rd68, %rs17;
	and.b64  	%rd69, %rd68, 255;
	add.s64 	%rd70, %rd2, %rd69;
	add.s64 	%rd71, %rd70, %rd67;
	add.s64 	%rd72, %rd71, %rd3;
	shl.b64 	%rd73, %rd72, 2;
	add.s64 	%rd74, %rd1, %rd73;
	ld.global.nc.f32 	%f319, [%rd74+62492];
$L__BB0_27:
	st.shared.f32 	[%r3+9408], %f319;
	mov.f32 	%f320, 0f00000000;
	@%p2 bra 	$L__BB0_29;
	cvt.u32.u64 	%r340, %rd3;
	add.s32 	%r341, %r10, %r340;
	mul.wide.u32 	%rd75, %r341, 4;
	add.s64 	%rd76, %rd1, %rd75;
	ld.global.nc.f32 	%f320, [%rd76];
$L__BB0_29:
	cvt.u32.u16 	%r342, %rs19;
	and.b32  	%r343, %r342, 255;
	mov.u32 	%r344, %ctaid.x;
	and.b32  	%r345, %r344, 3;
	mul.lo.s32 	%r346, %r345, 14;
	or.b32  	%r347, %r346, %r343;
	setp.eq.s32 	%p82, %r347, 0;
	st.shared.f32 	[%r3+10192], %f320;
	mov.f32 	%f321, 0f00000000;
	@%p82 bra 	$L__BB0_31;
	cvt.u64.u16 	%rd77, %rs20;
	cvt.u64.u16 	%rd78, %rs19;
	and.b64  	%rd79, %rd78, 255;
	add.s64 	%rd80, %rd2, %rd79;
	add.s64 	%rd81, %rd80, %rd77;
	add.s64 	%rd82, %rd81, %rd3;
	shl.b64 	%rd83, %rd82, 2;
	add.s64 	%rd84, %rd1, %rd83;
	ld.global.nc.f32 	%f321, [%rd84+75036];
$L__BB0_31:
	st.shared.f32 	[%r3+10976], %f321;
	mov.f32 	%f322, 0f00000000;
	@%p3 bra 	$L__BB0_33;
	cvt.u32.u64 	%r348, %rd3;
	add.s32 	%r349, %r11, %r348;
	mul.wide.u32 	%rd85, %r349, 4;
	add.s64 	%rd86, %rd1, %rd85;
	ld.global.nc.f32 	%f322, [%rd86];
$L__BB0_33:
	mov.u32 	%r350, %ctaid.x;
	and.b32  	%r351, %r350, 3;
	mul.lo.s32 	%r352, %r351, 14;
	cvt.u32.u16 	%r353, %rs2;
	and.b32  	%r354, %r353, 255;
	or.b32  	%r355, %r352, %r354;
	setp.eq.s32 	%p83, %r355, 0;
	st.shared.f32 	[%r3+11760], %f322;
	mov.f32 	%f323, 0f00000000;
	@%p83 bra 	$L__BB0_35;
	cvt.u64.u16 	%rd87, %rs21;
	cvt.u64.u16 	%rd88, %rs2;
	and.b64  	%rd89, %rd88, 255;
	add.s64 	%rd90, %rd2, %rd89;
	add.s64 	%rd91, %rd90, %rd87;
	add.s64 	%rd92, %rd91, %rd3;
	shl.b64 	%rd93, %rd92, 2;
	add.s64 	%rd94, %rd1, %rd93;
	ld.global.nc.f32 	%f323, [%rd94+87580];
$L__BB0_35:
	st.shared.f32 	[%r3+12544], %f323;
	mov.u32 	%r356, %ctaid.x;
	and.b32  	%r36, %r356, 4;
	setp.eq.s32 	%p84, %r36, 0;
	setp.lt.u32 	%p85, %r1, 148;
	selp.b32 	%r357, 287, -148, %p85;
	add.s32 	%r358, %r357, %r1;
	setp.lt.u32 	%p86, %r358, 15;
	and.pred  	%p87, %p84, %p86;
	and.b32  	%r359, %r356, 3;
	mul.lo.s32 	%r360, %r359, 14;
	cvt.u32.u16 	%r361, %rs3;
	and.b32  	%r362, %r361, 255;
	or.b32  	%r363, %r360, %r362;
	setp.eq.s32 	%p88, %r363, 0;
	or.pred  	%p89, %p87, %p88;
	mov.f32 	%f324, 0f00000000;
	@%p89 bra 	$L__BB0_37;
	cvt.u32.u64 	%r365, %rd3;
	add.s32 	%r366, %r12, %r365;
	mul.wide.u32 	%rd95, %r366, 4;
	add.s64 	%rd96, %rd1, %rd95;
	ld.global.nc.f32 	%f324, [%rd96];
$L__BB0_37:
	mov.u32 	%r367, %ctaid.x;
	and.b32  	%r368, %r367, 3;
	mul.lo.s32 	%r369, %r368, 14;
	cvt.u32.u16 	%r370, %rs4;
	and.b32  	%r371, %r370, 255;
	or.b32  	%r372, %r369, %r371;
	setp.eq.s32 	%p90, %r372, 0;
	st.shared.f32 	[%r3+13328], %f324;
	mov.f32 	%f325, 0f00000000;
	@%p90 bra 	$L__BB0_39;
	cvt.u64.u16 	%rd97, %rs4;
	and.b64  	%rd98, %rd97, 255;
	add.s64 	%rd99, %rd2, %rd98;
	cvt.u32.u16 	%r373, %rs22;
	mul.wide.u32 	%rd100, %r373, 56;
	add.s64 	%rd101, %rd99, %rd100;
	add.s64 	%rd102, %rd101, %rd3;
	shl.b64 	%rd103, %rd102, 2;
	add.s64 	%rd104, %rd1, %rd103;
	ld.global.nc.f32 	%f325, [%rd104+100124];
$L__BB0_39:
	st.shared.f32 	[%r3+14112], %f325;
	setp.eq.s32 	%p91, %r36, 0;
	setp.lt.u32 	%p92, %r1, 191;
	selp.b32 	%r374, 244, -191, %p92;
	add.s32 	%r375, %r374, %r1;
	setp.lt.u32 	%p93, %r375, 15;
	and.pred  	%p94, %p91, %p93;
	mov.u32 	%r376, %ctaid.x;
	and.b32  	%r377, %r376, 3;
	mul.lo.s32 	%r378, %r377, 14;
	cvt.u32.u16 	%r379, %rs6;
	and.b32  	%r380, %r379, 255;
	or.b32  	%r381, %r378, %r380;
	setp.eq.s32 	%p95, %r381, 0;
	or.pred  	%p96, %p94, %p95;
	mov.f32 	%f326, 0f00000000;
	@%p96 bra 	$L__BB0_41;
	cvt.u32.u64 	%r383, %rd3;
	add.s32 	%r384, %r13, %r383;
	mul.wide.u32 	%rd105, %r384, 4;
	add.s64 	%rd106, %rd1, %rd105;
	ld.global.nc.f32 	%f326, [%rd106];
$L__BB0_41:
	st.shared.f32 	[%r3+14896], %f326;
	setp.lt.u32 	%p97, %r1, 10;
	setp.eq.s32 	%p98, %r36, 0;
	and.pred  	%p99, %p97, %p98;
	mov.u32 	%r385, %ctaid.x;
	and.b32  	%r386, %r385, 3;
	mul.lo.s32 	%r387, %r386, 14;
	cvt.u32.u16 	%r388, %rs7;
	and.b32  	%r389, %r388, 255;
	or.b32  	%r390, %r387, %r389;
	setp.eq.s32 	%p100, %r390, 0;
	or.pred  	%p101, %p99, %p100;
	mov.f32 	%f327, 0f00000000;
	@%p101 bra 	$L__BB0_43;
	cvt.u64.u16 	%rd107, %rs7;
	and.b64  	%rd108, %rd107, 255;
	add.s64 	%rd109, %rd2, %rd108;
	cvt.u32.u16 	%r391, %rs23;
	mul.wide.u32 	%rd110, %r391, 56;
	add.s64 	%rd111, %rd109, %rd110;
	add.s64 	%rd112, %rd111, %rd3;
	shl.b64 	%rd113, %rd112, 2;
	add.s64 	%rd114, %rd1, %rd113;
	ld.global.nc.f32 	%f327, [%rd114+112668];
$L__BB0_43:
	mov.u32 	%r392, %ctaid.x;
	and.b32  	%r393, %r392, 3;
	mul.lo.s32 	%r394, %r393, 14;
	cvt.u32.u16 	%r395, %rs9;
	and.b32  	%r396, %r395, 255;
	or.b32  	%r397, %r394, %r396;
	setp.eq.s32 	%p102, %r397, 0;
	st.shared.f32 	[%r3+15680], %f327;
	mov.f32 	%f328, 0f00000000;
	@%p102 bra 	$L__BB0_45;
	cvt.u64.u16 	%rd115, %rs24;
	cvt.u64.u16 	%rd116, %rs9;
	and.b64  	%rd117, %rd116, 255;
	add.s64 	%rd118, %rd2, %rd117;
	add.s64 	%rd119, %rd118, %rd115;
	add.s64 	%rd120, %rd119, %rd3;
	shl.b64 	%rd121, %rd120, 2;
	add.s64 	%rd122, %rd1, %rd121;
	ld.global.nc.f32 	%f328, [%rd122+112668];
$L__BB0_45:
	st.shared.f32 	[%r3+16464], %f328;
	mov.u32 	%r398, %ctaid.x;
	and.b32  	%r399, %r398, 4;
	setp.eq.s32 	%p103, %r399, 0;
	setp.lt.u32 	%p104, %r1, 38;
	selp.b32 	%r400, 397, -38, %p104;
	add.s32 	%r401, %r400, %r1;
	setp.lt.u32 	%p105, %r401, 15;
	and.pred  	%p106, %p103, %p105;
	and.b32  	%r402, %r398, 3;
	mul.lo.s32 	%r403, %r402, 14;
	cvt.u32.u16 	%r404, %rs10;
	and.b32  	%r405, %r404, 255;
	or.b32  	%r406, %r403, %r405;
	setp.eq.s32 	%p107, %r406, 0;
	or.pred  	%p108, %p106, %p107;
	mov.f32 	%f329, 0f00000000;
	@%p108 bra 	$L__BB0_47;
	cvt.u32.u64 	%r407, %rd3;
	add.s32 	%r408, %r14, %r407;
	mul.wide.u32 	%rd123, %r408, 4;
	add.s64 	%rd124, %rd1, %rd123;
	ld.global.nc.f32 	%f329, [%rd124];
$L__BB0_47:
	mov.u32 	%r409, %ctaid.x;
	and.b32  	%r410, %r409, 3;
	mul.lo.s32 	%r411, %r410, 14;
	cvt.u32.u16 	%r412, %rs12;
	and.b32  	%r413, %r412, 255;
	or.b32  	%r414, %r411, %r413;
	setp.eq.s32 	%p109, %r414, 0;
	st.shared.f32 	[%r3+17248], %f329;
	mov.f32 	%f330, 0f00000000;
	@%p109 bra 	$L__BB0_49;
	cvt.u64.u16 	%rd125, %rs25;
	cvt.u64.u16 	%rd126, %rs12;
	and.b64  	%rd127, %rd126, 255;
	add.s64 	%rd128, %rd2, %rd127;
	add.s64 	%rd129, %rd128, %rd125;
	add.s64 	%rd130, %rd129, %rd3;
	shl.b64 	%rd131, %rd130, 2;
	add.s64 	%rd132, %rd1, %rd131;
	ld.global.nc.f32 	%f330, [%rd132+125212];
$L__BB0_49:
	st.shared.f32 	[%r3+18032], %f330;
	mov.u32 	%r415, %ctaid.x;
	and.b32  	%r416, %r415, 4;
	setp.eq.s32 	%p110, %r416, 0;
	setp.lt.u32 	%p111, %r1, 81;
	selp.b32 	%r417, 354, -81, %p111;
	add.s32 	%r418, %r417, %r1;
	setp.lt.u32 	%p112, %r418, 15;
	and.pred  	%p113, %p110, %p112;
	and.b32  	%r419, %r415, 3;
	mul.lo.s32 	%r420, %r419, 14;
	cvt.u32.u16 	%r421, %rs13;
	and.b32  	%r422, %r421, 255;
	or.b32  	%r423, %r420, %r422;
	setp.eq.s32 	%p114, %r423, 0;
	or.pred  	%p115, %p113, %p114;
	mov.f32 	%f331, 0f00000000;
	@%p115 bra 	$L__BB0_51;
	cvt.u32.u64 	%r424, %rd3;
	add.s32 	%r425, %r15, %r424;
	mul.wide.u32 	%rd133, %r425, 4;
	add.s64 	%rd134, %rd1, %rd133;
	ld.global.nc.f32 	%f331, [%rd134];
$L__BB0_51:
	cvt.u32.u16 	%r426, %rs15;
	and.b32  	%r427, %r426, 255;
	mov.u32 	%r428, %ctaid.x;
	and.b32  	%r429, %r428, 3;
	mul.lo.s32 	%r430, %r429, 14;
	or.b32  	%r431, %r430, %r427;
	setp.eq.s32 	%p116, %r431, 0;
	st.shared.f32 	[%r3+18816], %f331;
	mov.f32 	%f332, 0f00000000;
	@%p116 bra 	$L__BB0_53;
	cvt.u64.u16 	%rd135, %rs26;
	cvt.u64.u16 	%rd136, %rs15;
	and.b64  	%rd137, %rd136, 255;
	add.s64 	%rd138, %rd2, %rd137;
	add.s64 	%rd139, %rd138, %rd135;
	add.s64 	%rd140, %rd139, %rd3;
	shl.b64 	%rd141, %rd140, 2;
	add.s64 	%rd142, %rd1, %rd141;
	ld.global.nc.f32 	%f332, [%rd142+137756];
$L__BB0_53:
	st.shared.f32 	[%r3+19600], %f332;
	mov.f32 	%f333, 0f00000000;
	@%p4 bra 	$L__BB0_55;
	cvt.u32.u64 	%r432, %rd3;
	add.s32 	%r433, %r16, %r432;
	mul.wide.u32 	%rd143, %r433, 4;
	add.s64 	%rd144, %rd1, %rd143;
	ld.global.nc.f32 	%f333, [%rd144];
$L__BB0_55:
	cvt.u32.u16 	%r434, %rs17;
	and.b32  	%r435, %r434, 255;
	mov.u32 	%r436, %ctaid.x;
	and.b32  	%r437, %r436, 3;
	mul.lo.s32 	%r438, %r437, 14;
	or.b32  	%r439, %r438, %r435;
	setp.eq.s32 	%p117, %r439, 0;
	st.shared.f32 	[%r3+20384], %f333;
	mov.f32 	%f334, 0f00000000;
	@%p117 bra 	$L__BB0_57;
	cvt.u64.u16 	%rd145, %rs27;
	cvt.u64.u16 	%rd146, %rs17;
	and.b64  	%rd147, %rd146, 255;
	add.s64 	%rd148, %rd2, %rd147;
	add.s64 	%rd149, %rd148, %rd145;
	add.s64 	%rd150, %rd149, %rd3;
	shl.b64 	%rd151, %rd150, 2;
	add.s64 	%rd152, %rd1, %rd151;
	ld.global.nc.f32 	%f334, [%rd152+150300];
$L__BB0_57:
	st.shared.f32 	[%r3+21168], %f334;
	mov.f32 	%f335, 0f00000000;
	@%p5 bra 	$L__BB0_59;
	cvt.u32.u64 	%r440, %rd3;
	add.s32 	%r441, %r17, %r440;
	mul.wide.u32 	%rd153, %r441, 4;
	add.s64 	%rd154, %rd1, %rd153;
	ld.global.nc.f32 	%f335, [%rd154];
$L__BB0_59:
	cvt.u32.u16 	%r442, %rs19;
	and.b32  	%r443, %r442, 255;
	mov.u32 	%r444, %ctaid.x;
	and.b32  	%r445, %r444, 3;
	mul.lo.s32 	%r446, %r445, 14;
	or.b32  	%r447, %r446, %r443;
	setp.eq.s32 	%p118, %r447, 0;
	st.shared.f32 	[%r3+21952], %f335;
	mov.f32 	%f336, 0f00000000;
	@%p118 bra 	$L__BB0_61;
	cvt.u64.u16 	%rd155, %rs19;
	and.b64  	%rd156, %rd155, 255;
	add.s64 	%rd157, %rd2, %rd156;
	cvt.u32.u16 	%r448, %rs28;
	mul.wide.u32 	%rd158, %r448, 56;
	add.s64 	%rd159, %rd157, %rd158;
	add.s64 	%rd160, %rd159, %rd3;
	shl.b64 	%rd161, %rd160, 2;
	add.s64 	%rd162, %rd1, %rd161;
	ld.global.nc.f32 	%f336, [%rd162+162844];
$L__BB0_61:
	mov.u32 	%r449, %ctaid.x;
	and.b32  	%r450, %r449, 3;
	mul.lo.s32 	%r451, %r450, 14;
	cvt.u32.u16 	%r452, %rs1;
	and.b32  	%r453, %r452, 255;
	or.b32  	%r454, %r451, %r453;
	setp.eq.s32 	%p119, %r454, 0;
	st.shared.f32 	[%r3+22736], %f336;
	mov.f32 	%f337, 0f00000000;
	@%p119 bra 	$L__BB0_63;
	cvt.u64.u16 	%rd163, %rs1;
	and.b64  	%rd164, %rd163, 255;
	add.s64 	%rd165, %rd2, %rd164;
	cvt.u64.u32 	%rd166, %r2;
	add.s64 	%rd167, %rd165, %rd166;
	add.s64 	%rd168, %rd167, %rd3;
	shl.b64 	%rd169, %rd168, 2;
	add.s64 	%rd170, %rd1, %rd169;
	ld.global.nc.f32 	%f337, [%rd170+166204];
$L__BB0_63:
	st.shared.f32 	[%r3+23520], %f337;
	mov.u32 	%r455, %ctaid.x;
	and.b32  	%r37, %r455, 4;
	setp.eq.s32 	%p120, %r37, 0;
	setp.lt.u32 	%p121, %r1, 14;
	selp.b32 	%r456, 421, -14, %p121;
	add.s32 	%r457, %r456, %r1;
	setp.lt.u32 	%p122, %r457, 15;
	and.pred  	%p123, %p120, %p122;
	and.b32  	%r458, %r455, 3;
	mul.lo.s32 	%r459, %r458, 14;
	cvt.u32.u16 	%r460, %rs2;
	and.b32  	%r461, %r460, 255;
	or.b32  	%r462, %r459, %r461;
	setp.eq.s32 	%p124, %r462, 0;
	or.pred  	%p125, %p123, %p124;
	mov.f32 	%f338, 0f00000000;
	@%p125 bra 	$L__BB0_65;
	mov.u32 	%r463, %ctaid.x;
	and.b32  	%r464, %r463, 3;
	selp.b32 	%r465, 0, 1568, %p120;
	mad.lo.s32 	%r466, %r464, 14, %r465;
	cvt.u32.u16 	%r467, %rs2;
	and.b32  	%r468, %r467, 255;
	add.s32 	%r469, %r466, %r468;
	mad.lo.s32 	%r470, %r563, 50176, %r469;
	add.s32 	%r471, %r470, %r18;
	add.s32 	%r472, %r471, -57;
	mul.wide.u32 	%rd171, %r472, 4;
	add.s64 	%rd172, %rd1, %rd171;
	ld.global.nc.f32 	%f338, [%rd172];
$L__BB0_65:
	mov.u32 	%r473, %ctaid.x;
	and.b32  	%r474, %r473, 3;
	mul.lo.s32 	%r475, %r474, 14;
	cvt.u32.u16 	%r476, %rs3;
	and.b32  	%r477, %r476, 255;
	or.b32  	%r478, %r475, %r477;
	setp.eq.s32 	%p127, %r478, 0;
	st.shared.f32 	[%r3+24304], %f338;
	mov.f32 	%f339, 0f00000000;
	@%p127 bra 	$L__BB0_67;
	cvt.u64.u16 	%rd173, %rs29;
	cvt.u64.u16 	%rd174, %rs3;
	and.b64  	%rd175, %rd174, 255;
	add.s64 	%rd176, %rd2, %rd175;
	add.s64 	%rd177, %rd176, %rd173;
	add.s64 	%rd178, %rd177, %rd3;
	shl.b64 	%rd179, %rd178, 2;
	add.s64 	%rd180, %rd1, %rd179;
	ld.global.nc.f32 	%f339, [%rd180+175388];
$L__BB0_67:
	st.shared.f32 	[%r3+25088], %f339;
	mov.u32 	%r479, %ctaid.x;
	and.b32  	%r38, %r479, 4;
	setp.eq.s32 	%p128, %r38, 0;
	setp.lt.u32 	%p129, %r1, 57;
	selp.b32 	%r480, 378, -57, %p129;
	add.s32 	%r481, %r480, %r1;
	setp.lt.u32 	%p130, %r481, 15;
	and.pred  	%p131, %p128, %p130;
	and.b32  	%r482, %r479, 3;
	mul.lo.s32 	%r483, %r482, 14;
	cvt.u32.u16 	%r484, %rs4;
	and.b32  	%r485, %r484, 255;
	or.b32  	%r486, %r483, %r485;
	setp.eq.s32 	%p132, %r486, 0;
	or.pred  	%p133, %p131, %p132;
	mov.f32 	%f340, 0f00000000;
	@%p133 bra 	$L__BB0_69;
	mov.u32 	%r487, %ctaid.x;
	and.b32  	%r488, %r487, 3;
	selp.b32 	%r489, 0, 1568, %p128;
	mad.lo.s32 	%r490, %r488, 14, %r489;
	cvt.u32.u16 	%r491, %rs4;
	and.b32  	%r492, %r491, 255;
	add.s32 	%r493, %r490, %r492;
	mad.lo.s32 	%r494, %r563, 50176, %r493;
	add.s32 	%r495, %r494, %r19;
	add.s32 	%r496, %r495, -57;
	mul.wide.u32 	%rd181, %r496, 4;
	add.s64 	%rd182, %rd1, %rd181;
	ld.global.nc.f32 	%f340, [%rd182];
$L__BB0_69:
	mov.u32 	%r497, %ctaid.x;
	and.b32  	%r498, %r497, 3;
	mul.lo.s32 	%r499, %r498, 14;
	cvt.u32.u16 	%r500, %rs6;
	and.b32  	%r501, %r500, 255;
	or.b32  	%r502, %r499, %r501;
	setp.eq.s32 	%p135, %r502, 0;
	st.shared.f32 	[%r3+25872], %f340;
	mov.f32 	%f341, 0f00000000;
	@%p135 bra 	$L__BB0_71;
	add.s64 	%rd186, %rd2, %rd185;
	add.s64 	%rd187, %rd186, %rd183;
	add.s64 	%rd188, %rd187, %rd3;
	shl.b64 	%rd189, %rd188, 2;
	add.s64 	%rd190, %rd1, %rd189;
	ld.global.nc.f32 	%f341, [%rd190+187932];
$L__BB0_71:
	setp.gt.u32 	%p136, %r1, 99;
	st.shared.f32 	[%r3+26656], %f341;
	@%p136 bra 	$L__BB0_75;
	mov.u32 	%r503, %ctaid.x;
	and.b32  	%r504, %r503, 3;
	mul.lo.s32 	%r505, %r504, 14;
	cvt.u32.u16 	%r506, %rs7;
	and.b32  	%r507, %r506, 255;
	or.b32  	%r508, %r505, %r507;
	setp.eq.s32 	%p137, %r508, 0;
	mov.f32 	%f342, 0f00000000;
	@%p137 bra 	$L__BB0_74;
	cvt.u32.u64 	%r509, %rd3;
	add.s32 	%r510, %r20, %r509;
	mul.wide.u32 	%rd191, %r510, 4;
	add.s64 	%rd192, %rd1, %rd191;
	ld.global.nc.f32 	%f342, [%rd192];
$L__BB0_74:
	st.shared.f32 	[%r3+27440], %f342;
$L__BB0_75:
	ld.param.u64 	%rd222, [candidate6_param_1];
	setp.gt.u32 	%p138, %r1, 147;
	mul.lo.s32 	%r39, %r563, 144;
	mov.u32 	%r511, %ctaid.x;
	shr.u32 	%r512, %r511, 3;
	mul.lo.s32 	%r513, %r512, 18432;
	setp.gt.u32 	%p139, %r1, 143;
	selp.b32 	%r514, 1152, 0, %p139;
	or.b32  	%r515, %r513, %r514;
	setp.lt.u32 	%p140, %r1, 144;
	add.s32 	%r516, %r1, -144;
	selp.b32 	%r517, %r1, %r516, %p140;
	add.s32 	%r518, %r515, %r517;
	add.s32 	%r519, %r518, %r39;
	cvta.to.global.u64 	%rd193, %rd222;
	mul.wide.u32 	%rd194, %r519, 4;
	add.s64 	%rd195, %rd193, %rd194;
	ld.global.nc.f32 	%f142, [%rd195];
	shl.b32 	%r520, %r1, 2;
	mov.u32 	%r521, _ZZ10candidate6E13kernel_shared;
	add.s32 	%r522, %r521, %r520;
	st.shared.f32 	[%r522], %f142;
	add.s32 	%r523, %r21, %r39;
	mul.wide.u32 	%rd196, %r523, 4;
	add.s64 	%rd197, %rd193, %rd196;
	ld.global.nc.f32 	%f143, [%rd197];
	st.shared.f32 	[%r522+784], %f143;
	add.s32 	%r524, %r22, %r39;
	mul.wide.u32 	%rd198, %r524, 4;
	add.s64 	%rd199, %rd193, %rd198;
	ld.global.nc.f32 	%f144, [%rd199];
	st.shared.f32 	[%r522+1568], %f144;
	add.s32 	%r525, %r23, %r39;
	mul.wide.u32 	%rd200, %r525, 4;
	add.s64 	%rd201, %rd193, %rd200;
	ld.global.nc.f32 	%f145, [%rd201];
	st.shared.f32 	[%r522+2352], %f145;
	add.s32 	%r526, %r24, %r39;
	mul.wide.u32 	%rd202, %r526, 4;
	add.s64 	%rd203, %rd193, %rd202;
	ld.global.nc.f32 	%f146, [%rd203];
	st.shared.f32 	[%r522+3136], %f146;
	add.s32 	%r527, %r25, %r39;
	mul.wide.u32 	%rd204, %r527, 4;
	add.s64 	%rd205, %rd193, %rd204;
	ld.global.nc.f32 	%f147, [%rd205];
	st.shared.f32 	[%r522+3920], %f147;
	add.s32 	%r528, %r26, %r39;
	mul.wide.u32 	%rd206, %r528, 4;
	add.s64 	%rd207, %rd193, %rd206;
	ld.global.nc.f32 	%f148, [%rd207];
	st.shared.f32 	[%r522+4704], %f148;
	add.s32 	%r529, %r27, %r39;
	mul.wide.u32 	%rd208, %r529, 4;
	add.s64 	%rd209, %rd193, %rd208;
	ld.global.nc.f32 	%f149, [%rd209];
	st.shared.f32 	[%r522+5488], %f149;
	add.s32 	%r530, %r28, %r39;
	mul.wide.u32 	%rd210, %r530, 4;
	add.s64 	%rd211, %rd193, %rd210;
	ld.global.nc.f32 	%f150, [%rd211];
	st.shared.f32 	[%r522+6272], %f150;
	add.s32 	%r531, %r29, %r39;
	mul.wide.u32 	%rd212, %r531, 4;
	add.s64 	%rd213, %rd193, %rd212;
	ld.global.nc.f32 	%f151, [%rd213];
	st.shared.f32 	[%r522+7056], %f151;
	add.s32 	%r532, %r30, %r39;
	mul.wide.u32 	%rd214, %r532, 4;
	add.s64 	%rd215, %rd193, %rd214;
	ld.global.nc.f32 	%f152, [%rd215];
	st.shared.f32 	[%r522+7840], %f152;
	@%p138 bra 	$L__BB0_77;
	ld.param.u64 	%rd223, [candidate6_param_1];
	add.s32 	%r533, %r31, %r39;
	cvta.to.global.u64 	%rd216, %rd223;
	mul.wide.u32 	%rd217, %r533, 4;
	add.s64 	%rd218, %rd216, %rd217;
	ld.global.nc.f32 	%f153, [%rd218];
	shl.b32 	%r534, %r1, 2;
	mov.u32 	%r535, _ZZ10candidate6E13kernel_shared;
	add.s32 	%r536, %r535, %r534;
	st.shared.f32 	[%r536+8624], %f153;
$L__BB0_77:
	bar.sync 	0;
	mov.b32 	%r564, 0;
	mov.pred 	%p146, -1;
$L__BB0_78:
	mov.pred 	%p6, %p146;
	shl.b16 	%rs314, %rs31, 1;
	cvt.u32.u16 	%r539, %rs314;
	and.b32  	%r540, %r539, 254;
	mad.lo.s32 	%r541, %r32, 30, %r540;
	mad.lo.s32 	%r542, %r564, 3480, %r541;
	mad.lo.s32 	%r41, %r564, 288, %r33;
	shl.b32 	%r543, %r542, 2;
	mov.u32 	%r544, _ZZ10candidate6E15pad_temp_shared;
	add.s32 	%r545, %r544, %r543;
	add.s32 	%r565, %r545, 64;
	mov.b32 	%r566, 4608;
$L__BB0_79:
	ld.shared.f32 	%f154, [%r565+-64];
	add.s32 	%r546, %r41, %r566;
	ld.shared.f32 	%f155, [%r546+-4608];
	fma.rn.f32 	%f156, %f154, %f155, %f358;
	ld.shared.f32 	%f157, [%r546];
	fma.rn.f32 	%f158, %f154, %f157, %f357;
	ld.shared.f32 	%f159, [%r546+-4032];
	fma.rn.f32 	%f160, %f154, %f159, %f356;
	ld.shared.f32 	%f161, [%r546+576];
	fma.rn.f32 	%f162, %f154, %f161, %f355;
	ld.shared.f32 	%f163, [%r546+-3456];
	fma.rn.f32 	%f164, %f154, %f163, %f354;
	ld.shared.f32 	%f165, [%r546+1152];
	fma.rn.f32 	%f166, %f154, %f165, %f353;
	ld.shared.f32 	%f167, [%r546+-2880];
	fma.rn.f32 	%f168, %f154, %f167, %f352;
	ld.shared.f32 	%f169, [%r546+1728];
	fma.rn.f32 	%f170, %f154, %f169, %f351;
	ld.shared.f32 	%f171, [%r565+-60];
	ld.shared.f32 	%f172, [%r546+-4604];
	fma.rn.f32 	%f173, %f171, %f172, %f156;
	ld.shared.f32 	%f174, [%r546+4];
	fma.rn.f32 	%f175, %f171, %f174, %f158;
	ld.shared.f32 	%f176, [%r546+-4028];
	fma.rn.f32 	%f177, %f171, %f176, %f160;
	ld.shared.f32 	%f178, [%r546+580];
	fma.rn.f32 	%f179, %f171, %f178, %f162;
	ld.shared.f32 	%f180, [%r546+-3452];
	fma.rn.f32 	%f181, %f171, %f180, %f164;
	ld.shared.f32 	%f182, [%r546+1156];
	fma.rn.f32 	%f183, %f171, %f182, %f166;
	ld.shared.f32 	%f184, [%r546+-2876];
	fma.rn.f32 	%f185, %f171, %f184, %f168;
	ld.shared.f32 	%f186, [%r546+1732];
	fma.rn.f32 	%f187, %f171, %f186, %f170;
	ld.shared.f32 	%f188, [%r565+-56];
	ld.shared.f32 	%f189, [%r546+-4600];
	fma.rn.f32 	%f190, %f188, %f189, %f173;
	ld.shared.f32 	%f191, [%r546+8];
	fma.rn.f32 	%f192, %f188, %f191, %f175;
	ld.shared.f32 	%f193, [%r546+-4024];
	fma.rn.f32 	%f194, %f188, %f193, %f177;
	ld.shared.f32 	%f195, [%r546+584];
	fma.rn.f32 	%f196, %f188, %f195, %f179;
	ld.shared.f32 	%f197, [%r546+-3448];
	fma.rn.f32 	%f198, %f188, %f197, %f181;
	ld.shared.f32 	%f199, [%r546+1160];
	fma.rn.f32 	%f200, %f188, %f199, %f183;
	ld.shared.f32 	%f201, [%r546+-2872];
	fma.rn.f32 	%f202, %f188, %f201, %f185;
	ld.shared.f32 	%f203, [%r546+1736];
	fma.rn.f32 	%f204, %f188, %f203, %f187;
	ld.shared.f32 	%f205, [%r565+-4];
	ld.shared.f32 	%f206, [%r546+-4596];
	fma.rn.f32 	%f207, %f205, %f206, %f190;
	ld.shared.f32 	%f208, [%r546+12];
	fma.rn.f32 	%f209, %f205, %f208, %f192;
	ld.shared.f32 	%f210, [%r546+-4020];
	fma.rn.f32 	%f211, %f205, %f210, %f194;
	ld.shared.f32 	%f212, [%r546+588];
	fma.rn.f32 	%f213, %f205, %f212, %f196;
	ld.shared.f32 	%f214, [%r546+-3444];
	fma.rn.f32 	%f215, %f205, %f214, %f198;
	ld.shared.f32 	%f216, [%r546+1164];
	fma.rn.f32 	%f217, %f205, %f216, %f200;
	ld.shared.f32 	%f218, [%r546+-2868];
	fma.rn.f32 	%f219, %f205, %f218, %f202;
	ld.shared.f32 	%f220, [%r546+1740];
	fma.rn.f32 	%f221, %f205, %f220, %f204;
	ld.shared.f32 	%f222, [%r565];
	ld.shared.f32 	%f223, [%r546+-4592];
	fma.rn.f32 	%f224, %f222, %f223, %f207;
	ld.shared.f32 	%f225, [%r546+16];
	fma.rn.f32 	%f226, %f222, %f225, %f209;
	ld.shared.f32 	%f227, [%r546+-4016];
	fma.rn.f32 	%f228, %f222, %f227, %f211;
	ld.shared.f32 	%f229, [%r546+592];
	fma.rn.f32 	%f230, %f222, %f229, %f213;
	ld.shared.f32 	%f231, [%r546+-3440];
	fma.rn.f32 	%f232, %f222, %f231, %f215;
	ld.shared.f32 	%f233, [%r546+1168];
	fma.rn.f32 	%f234, %f222, %f233, %f217;
	ld.shared.f32 	%f235, [%r546+-2864];
	fma.rn.f32 	%f236, %f222, %f235, %f219;
	ld.shared.f32 	%f237, [%r546+1744];
	fma.rn.f32 	%f238, %f222, %f237, %f221;
	ld.shared.f32 	%f239, [%r565+4];
	ld.shared.f32 	%f240, [%r546+-4588];
	fma.rn.f32 	%f241, %f239, %f240, %f224;
	ld.shared.f32 	%f242, [%r546+20];
	fma.rn.f32 	%f243, %f239, %f242, %f226;
	ld.shared.f32 	%f244, [%r546+-4012];
	fma.rn.f32 	%f245, %f239, %f244, %f228;
	ld.shared.f32 	%f246, [%r546+596];
	fma.rn.f32 	%f247, %f239, %f246, %f230;
	ld.shared.f32 	%f248, [%r546+-3436];
	fma.rn.f32 	%f249, %f239, %f248, %f232;
	ld.shared.f32 	%f250, [%r546+1172];
	fma.rn.f32 	%f251, %f239, %f250, %f234;
	ld.shared.f32 	%f252, [%r546+-2860];
	fma.rn.f32 	%f253, %f239, %f252, %f236;
	ld.shared.f32 	%f254, [%r546+1748];
	fma.rn.f32 	%f255, %f239, %f254, %f238;
	ld.shared.f32 	%f256, [%r565+56];
	ld.shared.f32 	%f257, [%r546+-4584];
	fma.rn.f32 	%f258, %f256, %f257, %f241;
	ld.shared.f32 	%f259, [%r546+24];
	fma.rn.f32 	%f260, %f256, %f259, %f243;
	ld.shared.f32 	%f261, [%r546+-4008];
	fma.rn.f32 	%f262, %f256, %f261, %f245;
	ld.shared.f32 	%f263, [%r546+600];
	fma.rn.f32 	%f264, %f256, %f263, %f247;
	ld.shared.f32 	%f265, [%r546+-3432];
	fma.rn.f32 	%f266, %f256, %f265, %f249;
	ld.shared.f32 	%f267, [%r546+1176];
	fma.rn.f32 	%f268, %f256, %f267, %f251;
	ld.shared.f32 	%f269, [%r546+-2856];
	fma.rn.f32 	%f270, %f256, %f269, %f253;
	ld.shared.f32 	%f271, [%r546+1752];
	fma.rn.f32 	%f272, %f256, %f271, %f255;
	ld.shared.f32 	%f273, [%r565+60];
	ld.shared.f32 	%f274, [%r546+-4580];
	fma.rn.f32 	%f275, %f273, %f274, %f258;
	ld.shared.f32 	%f276, [%r546+28];
	fma.rn.f32 	%f277, %f273, %f276, %f260;
	ld.shared.f32 	%f278, [%r546+-4004];
	fma.rn.f32 	%f279, %f273, %f278, %f262;
	ld.shared.f32 	%f280, [%r546+604];
	fma.rn.f32 	%f281, %f273, %f280, %f264;
	ld.shared.f32 	%f282, [%r546+-3428];
	fma.rn.f32 	%f283, %f273, %f282, %f266;
	ld.shared.f32 	%f284, [%r546+1180];
	fma.rn.f32 	%f285, %f273, %f284, %f268;
	ld.shared.f32 	%f286, [%r546+-2852];
	fma.rn.f32 	%f287, %f273, %f286, %f270;
	ld.shared.f32 	%f288, [%r546+1756];
	fma.rn.f32 	%f289, %f273, %f288, %f272;
	ld.shared.f32 	%f290, [%r565+64];
	ld.shared.f32 	%f291, [%r546+-4576];
	fma.rn.f32 	%f358, %f290, %f291, %f275;
	ld.shared.f32 	%f292, [%r546+32];
	fma.rn.f32 	%f357, %f290, %f292, %f277;
	ld.shared.f32 	%f293, [%r546+-4000];
	fma.rn.f32 	%f356, %f290, %f293, %f279;
	ld.shared.f32 	%f294, [%r546+608];
	fma.rn.f32 	%f355, %f290, %f294, %f281;
	ld.shared.f32 	%f295, [%r546+-3424];
	fma.rn.f32 	%f354, %f290, %f295, %f283;
	ld.shared.f32 	%f296, [%r546+1184];
	fma.rn.f32 	%f353, %f290, %f296, %f285;
	ld.shared.f32 	%f297, [%r546+-2848];
	fma.rn.f32 	%f352, %f290, %f297, %f287;
	ld.shared.f32 	%f298, [%r546+1760];
	fma.rn.f32 	%f351, %f290, %f298, %f289;
	add.s32 	%r566, %r566, 36;
	add.s32 	%r565, %r565, 1740;
	setp.ne.s32 	%p142, %r566, 4896;
	@%p142 bra 	$L__BB0_79;
	mov.b32 	%r564, 1;
	mov.pred 	%p146, 0;
	@%p6 bra 	$L__BB0_78;
	add.s32 	%r563, %r563, 1;
	setp.ne.s32 	%p144, %r563, 8;
	@%p144 bra 	$L__BB0_1;
	ld.param.u64 	%rd224, [candidate6_param_2];
	setp.gt.u32 	%p145, %r1, 97;
	mov.u32 	%r548, %ctaid.x;
	shl.b32 	%r549, %r548, 29;
	shr.s32 	%r550, %r549, 31;
	shr.u32 	%r551, %r548, 3;
	selp.b32 	%r552, 3136, 0, %p145;
	mad.lo.s32 	%r553, %r551, 12544, %r552;
	and.b32  	%r554, %r550, 392;
	and.b32  	%r555, %r548, 3;
	mul.lo.s32 	%r556, %r555, 7;
	cvt.u32.u16 	%r557, %rs31;
	and.b32  	%r558, %r557, 255;
	or.b32  	%r559, %r553, %r556;
	add.s32 	%r560, %r559, %r554;
	add.s32 	%r561, %r560, %r558;
	mad.lo.s32 	%r562, %r32, 28, %r561;
	cvta.to.global.u64 	%rd219, %rd224;
	mul.wide.u32 	%rd220, %r562, 4;
	add.s64 	%rd221, %rd219, %rd220;
	st.global.f32 	[%rd221], %f358;
	st.global.f32 	[%rd221+25088], %f357;
	st.global.f32 	[%rd221+3136], %f356;
	st.global.f32 	[%rd221+28224], %f355;
	st.global.f32 	[%rd221+6272], %f354;
	st.global.f32 	[%rd221+31360], %f353;
	st.global.f32 	[%rd221+9408], %f352;
	st.global.f32 	[%rd221+34496], %f351;
	ret;

}


// ===== COMPILED SASS (sm_100) =====

	.target	sm_100

	.elftype	@"ET_EXEC"


//--------------------- .note.nv.tkinfo           --------------------------
	.section	.note.nv.tkinfo,"",@"SHT_NOTE"
	.sectionflags	@"SHF_NOTE_NV_TKINFO"
	.tkinfo
        /*0018*/ 	.word	0x00000002
        /*0030*/ 	.string	""
        /*0030*/ 	.string	"ptxas"
        /*0030*/ 	.string	"Cuda compilation tools, release 13.0, V13.0.88"
        /*0030*/ 	.string	"Build cuda_13.0.r13.0/compiler.36424714_0"
        /*0030*/ 	.string	"-arch sm_100 -m 64 "



//--------------------- .note.nv.cuinfo           --------------------------
	.section	.note.nv.cuinfo,"",@"SHT_NOTE"
	.sectionflags	@"SHF_NOTE_NV_CUINFO"
        /*0018*/ 	.short	0x0002
        /*001a*/ 	.short	0x0064
        /*001c*/ 	.short	0x0082
	.zero		2


//--------------------- .nv.info                  --------------------------
	.section	.nv.info,"",@"SHT_CUDA_INFO"
	.align	4


	//----- nvinfo : EIATTR_REGCOUNT
	.align		4
        /*0000*/ 	.byte	0x04, 0x2f
        /*0002*/ 	.short	(.L_1 - .L_0)
	.align		4
.L_0:
        /*0004*/ 	.word	index@(candidate6)
        /*0008*/ 	.word	0x00000074


	//----- nvinfo : EIATTR_FRAME_SIZE
	.align		4
.L_1:
        /*000c*/ 	.byte	0x04, 0x11
        /*000e*/ 	.short	(.L_3 - .L_2)
	.align		4
.L_2:
        /*0010*/ 	.word	index@(candidate6)
        /*0014*/ 	.word	0x00000000


	//----- nvinfo : EIATTR_MIN_STACK_SIZE
	.align		4
.L_3:
        /*0018*/ 	.byte	0x04, 0x12
        /*001a*/ 	.short	(.L_5 - .L_4)
	.align		4
.L_4:
        /*001c*/ 	.word	index@(candidate6)
        /*0020*/ 	.word	0x00000000
.L_5:


//--------------------- .nv.compat                --------------------------
	.section	.nv.compat,"",@"SHT_CUDA_COMPAT_INFO"
	.align	4
        /*0000*/ 	.byte	0x02, 0x09, 0x00, 0x00, 0x02, 0x02, 0x01, 0x00, 0x02, 0x05, 0x05, 0x00, 0x03, 0x07, 0x01, 0x01
        /*0010*/ 	.byte	0x02, 0x03, 0x00, 0x00, 0x02, 0x06, 0x01, 0x00, 0x04, 0x0b, 0x08, 0x00, 0x09, 0x00, 0x00, 0x00
        /*0020*/ 	.byte	0x00, 0x00, 0x00, 0x00


//--------------------- .nv.info.candidate6       --------------------------
	.section	.nv.info.candidate6,"",@"SHT_CUDA_INFO"
	.sectionflags	@""
	.align	4


	//----- nvinfo : EIATTR_CUDA_API_VERSION
	.align		4
        /*0000*/ 	.byte	0x04, 0x37
        /*0002*/ 	.short	(.L_7 - .L_6)
.L_6:
        /*0004*/ 	.word	0x00000082


	//----- nvinfo : EIATTR_KPARAM_INFO
	.align		4
.L_7:
        /*0008*/ 	.byte	0x04, 0x17
        /*000a*/ 	.short	(.L_9 - .L_8)
.L_8:
        /*000c*/ 	.word	0x00000000
        /*0010*/ 	.short	0x0002
        /*0012*/ 	.short	0x0010
        /*0014*/ 	.byte	0x00, 0xf5, 0x21, 0x00


	//----- nvinfo : EIATTR_KPARAM_INFO
	.align		4
.L_9:
        /*0018*/ 	.byte	0x04, 0x17
        /*001a*/ 	.short	(.L_11 - .L_10)
.L_10:
        /*001c*/ 	.word	0x00000000
        /*0020*/ 	.short	0x0001
        /*0022*/ 	.short	0x0008
        /*0024*/ 	.byte	0x00, 0xf5, 0x21, 0x00


	//----- nvinfo : EIATTR_KPARAM_INFO
	.align		4
.L_11:
        /*0028*/ 	.byte	0x04, 0x17
        /*002a*/ 	.short	(.L_13 - .L_12)
.L_12:
        /*002c*/ 	.word	0x00000000
        /*0030*/ 	.short	0x0000
        /*0032*/ 	.short	0x0000
        /*0034*/ 	.byte	0x00, 0xf5, 0x21, 0x00


	//----- nvinfo : EIATTR_SPARSE_MMA_MASK
	.align		4
.L_13:
        /*0038*/ 	.byte	0x03, 0x50
        /*003a*/ 	.short	0x0000


	//----- nvinfo : EIATTR_MAXREG_COUNT
	.align		4
        /*003c*/ 	.byte	0x03, 0x1b
        /*003e*/ 	.short	0x00ff


	//----- nvinfo : EIATTR_NUM_BARRIERS
	.align		4
        /*0040*/ 	.byte	0x02, 0x4c
        /*0042*/ 	.byte	0x01
	.zero		1


	//----- nvinfo : EIATTR_MERCURY_ISA_VERSION
	.align		4
        /*0044*/ 	.byte	0x03, 0x5f
        /*0046*/ 	.short	0x0101


	//----- nvinfo : EIATTR_VRC_CTA_INIT_COUNT
	.align		4
        /*0048*/ 	.byte	0x02, 0x4a
	.zero		1
	.zero		1


	//----- nvinfo : EIATTR_EXIT_INSTR_OFFSETS
	.align		4
        /*004c*/ 	.byte	0x04, 0x1c
        /*004e*/ 	.short	(.L_15 - .L_14)


	//   ....[0]....
.L_14:
        /*0050*/ 	.word	0x00005960


	//----- nvinfo : EIATTR_MAX_THREADS
	.align		4
.L_15:
        /*0054*/ 	.byte	0x04, 0x05
        /*0056*/ 	.short	(.L_17 - .L_16)
.L_16:
        /*0058*/ 	.word	0x000000c4
        /*005c*/ 	.word	0x00000001
        /*0060*/ 	.word	0x00000001


	//----- nvinfo : EIATTR_CRS_STACK_SIZE
	.align		4
.L_17:
        /*0064*/ 	.byte	0x04, 0x1e
        /*0066*/ 	.short	(.L_19 - .L_18)
.L_18:
        /*0068*/ 	.word	0x00000000


	//----- nvinfo : EIATTR_CBANK_PARAM_SIZE
	.align		4
.L_19:
        /*006c*/ 	.byte	0x03, 0x19
        /*006e*/ 	.short	0x0018


	//----- nvinfo : EIATTR_PARAM_CBANK
	.align		4
        /*0070*/ 	.byte	0x04, 0x0a
        /*0072*/ 	.short	(.L_21 - .L_20)
	.align		4
.L_20:
        /*0074*/ 	.word	index@(.nv.constant0.candidate6)
        /*0078*/ 	.short	0x0380
        /*007a*/ 	.short	0x0018


	//----- nvinfo : EIATTR_SW_WAR
	.align		4
.L_21:
        /*007c*/ 	.byte	0x04, 0x36
        /*007e*/ 	.short	(.L_23 - .L_22)
.L_22:
        /*0080*/ 	.word	0x00000008
.L_23:


//--------------------- .nv.callgraph             --------------------------
	.section	.nv.callgraph,"",@"SHT_CUDA_CALLGRAPH"
	.align	4
	.sectionentsize	8
	.align		4
        /*0000*/ 	.word	0x00000000
	.align		4
        /*0004*/ 	.word	0xffffffff
	.align		4
        /*0008*/ 	.word	0x00000000
	.align		4
        /*000c*/ 	.word	0xfffffffe
	.align		4
        /*0010*/ 	.word	0x00000000
	.align		4
        /*0014*/ 	.word	0xfffffffd
	.align		4
        /*0018*/ 	.word	0x00000000
	.align		4
        /*001c*/ 	.word	0xfffffffc


//--------------------- .text.candidate6          --------------------------
	.section	.text.candidate6,"ax",@progbits
	.align	128
        .global         candidate6
        .type           candidate6,@function
        .size           candidate6,(.L_x_8 - candidate6)
        .other          candidate6,@"STO_CUDA_ENTRY STV_DEFAULT"
candidate6:
.text.candidate6:
[----:B------:R-:W-:Y:S01]  /*0000*/  LDC R1, c[0x0][0x37c] ;  /* 0x0000df00ff017b82 */ /* 0x000fe20000000800 */
[----:B------:R-:W0:Y:S01]  /*0010*/  S2R R2, SR_TID.X ;  /* 0x0000000000027919 */ /* 0x000e220000002100 */
[----:B------:R-:W-:Y:S01]  /*0020*/  PRMT R4, R0, 0x3340, R0 ;  /* 0x0000334000047816 */ /* 0x000fe20000000000 */
[----:B------:R-:W-:Y:S01]  /*0030*/  UMOV UR4, 0x3340 ;  /* 0x0000334000047882 */ /* 0x000fe20000000000 */
[----:B------:R-:W-:Y:S01]  /*0040*/  IMAD.MOV.U32 R8, RZ, RZ, 0xc40 ;  /* 0x00000c40ff087424 */ /* 0x000fe200078e00ff */
[----:B------:R-:W1:Y:S01]  /*0050*/  S2R R24, SR_CTAID.X ;  /* 0x0000000000187919 */ /* 0x000e620000002500 */
[----:B------:R-:W-:Y:S02]  /*0060*/  IMAD.U32 R10, RZ, RZ, UR4 ;  /* 0x00000004ff0a7e24 */ /* 0x000fe4000f8e00ff */
[----:B------:R-:W2:Y:S01]  /*0070*/  S2UR UR5, SR_CgaCtaId ;  /* 0x00000000000579c3 */ /* 0x000ea20000008800 */
[----:B------:R-:W-:Y:S01]  /*0080*/  IMAD.U32 R7, RZ, RZ, UR4 ;  /* 0x00000004ff077e24 */ /* 0x000fe2000f8e00ff */
[----:B------:R-:W-:Y:S01]  /*0090*/  PRMT R8, R8, 0x5410, R8 ;  /* 0x0000541008087816 */ /* 0x000fe20000000008 */
[----:B------:R-:W-:Y:S01]  /*00a0*/  UMOV UR4, 0x400 ;  /* 0x0000040000047882 */ /* 0x000fe20000000000 */
[----:B------:R-:W-:Y:S01]  /*00b0*/  IMAD.MOV.U32 R59, RZ, RZ, RZ ;  /* 0x000000ffff3b7224 */ /* 0x000fe200078e00ff */
[----:B------:R-:W3:Y:S01]  /*00c0*/  LDCU.64 UR8, c[0x0][0x358] ;  /* 0x00006b00ff0877ac */ /* 0x000ee20008000a00 */
[----:B--2---:R-:W-:Y:S01]  /*00d0*/  ULEA UR6, UR5, UR4, 0x18 ;  /* 0x0000000405067291 */ /* 0x004fe2000f8ec0ff */
[C---:B0-----:R-:W-:Y:S01]  /*00e0*/  ISETP.GE.U32.AND P0, PT, R2.reuse, 0xe, PT ;  /* 0x0000000e0200780c */ /* 0x041fe20003f06070 */
[C---:B------:R-:W-:Y:S01]  /*00f0*/  VIADD R0, R2.reuse, 0x17bc ;  /* 0x000017bc02007836 */ /* 0x040fe20000000000 */
[C---:B------:R-:W-:Y:S01]  /*0100*/  ISETP.GE.U32.AND P1, PT, R2.reuse, 0x39, PT ;  /* 0x000000390200780c */ /* 0x040fe20003f26070 */
[C---:B------:R-:W-:Y:S01]  /*0110*/  VIADD R3, R2.reuse, 0x1944 ;  /* 0x0000194402037836 */ /* 0x040fe20000000000 */
[C---:B------:R-:W-:Y:S01]  /*0120*/  PRMT R19, R2.reuse, 0x9910, RZ ;  /* 0x0000991002137816 */ /* 0x040fe200000000ff */
[----:B------:R-:W-:Y:S01]  /*0130*/  VIADD R26, R2, 0xc4 ;  /* 0x000000c4021a7836 */ /* 0x000fe20000000000 */
[----:B------:R-:W-:Y:S01]  /*0140*/  LOP3.LUT R0, R0, 0xffff, RZ, 0xc0, !PT ;  /* 0x0000ffff00007812 */ /* 0x000fe200078ec0ff */
[C---:B------:R-:W-:Y:S01]  /*0150*/  VIADD R61, R2.reuse, 0x9e ;  /* 0x0000009e023d7836 */ /* 0x040fe20000000000 */
[----:B------:R-:W-:Y:S01]  /*0160*/  LOP3.LUT R5, R3, 0xffff, RZ, 0xc0, !PT ;  /* 0x0000ffff03057812 */ /* 0x000fe200078ec0ff */
[----:B------:R-:W-:Y:S01]  /*0170*/  VIADD R27, R2, 0x498 ;  /* 0x00000498021b7836 */ /* 0x000fe20000000000 */
[----:B------:R-:W-:Y:S01]  /*0180*/  LOP3.LUT R26, R26, 0xffff, RZ, 0xc0, !PT ;  /* 0x0000ffff1a1a7812 */ /* 0x000fe200078ec0ff */
[----:B------:R-:W-:Y:S01]  /*0190*/  IMAD R3, R0, 0x25ab, RZ ;  /* 0x000025ab00037824 */ /* 0x000fe200078e02ff */
[C---:B------:R-:W-:Y:S01]  /*01a0*/  ISETP.GE.U32.AND P2, PT, R2.reuse, 0x5c, PT ;  /* 0x0000005c0200780c */ /* 0x040fe20003f46070 */
[C---:B------:R-:W-:Y:S01]  /*01b0*/  VIADD R0, R2.reuse, 0x1a5 ;  /* 0x000001a502007836 */ /* 0x040fe20000000000 */
[----:B-1----:R-:W-:Y:S01]  /*01c0*/  SHF.R.U32.HI R30, RZ, 0x3, R24 ;  /* 0x00000003ff1e7819 */ /* 0x002fe20000011618 */
[C---:B------:R-:W-:Y:S01]  /*01d0*/  @P0 VIADD R0, R2.reuse, 0xfffffff2 ;  /* 0xfffffff202000836 */ /* 0x040fe20000000000 */
[----:B------:R-:W-:Y:S01]  /*01e0*/  SHF.R.U32.HI R3, RZ, 0x16, R3 ;  /* 0x00000016ff037819 */ /* 0x000fe20000011603 */
[----:B------:R-:W-:Y:S01]  /*01f0*/  IMAD R6, R5, 0x25ab, RZ ;  /* 0x000025ab05067824 */ /* 0x000fe200078e02ff */
[C---:B------:R-:W-:Y:S01]  /*0200*/  ISETP.GE.U32.AND P0, PT, R2.reuse, 0x62, PT ;  /* 0x000000620200780c */ /* 0x040fe20003f06070 */
[----:B------:R-:W-:Y:S01]  /*0210*/  VIADD R5, R2, 0x17a ;  /* 0x0000017a02057836 */ /* 0x000fe20000000000 */
[----:B------:R-:W-:Y:S01]  /*0220*/  LOP3.LUT R0, R0, 0xffff, RZ, 0xc0, !PT ;  /* 0x0000ffff00007812 */ /* 0x000fe200078ec0ff */
[----:B------:R-:W-:Y:S01]  /*0230*/  @P1 VIADD R5, R2, 0xffffffc7 ;  /* 0xffffffc702051836 */ /* 0x000fe20000000000 */
[----:B------:R-:W-:Y:S01]  /*0240*/  SHF.R.U32.HI R6, RZ, 0x16, R6 ;  /* 0x00000016ff067819 */ /* 0x000fe20000011606 */
[----:B------:R-:W-:Y:S01]  /*0250*/  IMAD R30, R30, 0x4800, RZ ;  /* 0x000048001e1e7824 */ /* 0x000fe200078e02ff */
[----:B------:R-:W-:Y:S01]  /*0260*/  PRMT R3, R3, R10, 0x38 ;  /* 0x0000003803037416 */ /* 0x000fe2000000000a */
[----:B------:R-:W-:Y:S01]  /*0270*/  IMAD R0, R0, 0x8889, RZ ;  /* 0x0000888900007824 */ /* 0x000fe200078e02ff */
[----:B------:R-:W-:Y:S01]  /*0280*/  PRMT R7, R6, R7, 0x38 ;  /* 0x0000003806077416 */ /* 0x000fe20000000007 */
[C---:B------:R-:W-:Y:S01]  /*0290*/  VIADD R32, R2.reuse, 0x310 ;  /* 0x0000031002207836 */ /* 0x040fe20000000000 */
[----:B------:R-:W-:Y:S01]  /*02a0*/  LOP3.LUT R5, R5, 0xffff, RZ, 0xc0, !PT ;  /* 0x0000ffff05057812 */ /* 0x000fe200078ec0ff */
[C---:B------:R-:W-:Y:S01]  /*02b0*/  VIADD R10, R2.reuse, 0x18 ;  /* 0x00000018020a7836 */ /* 0x040fe20000000000 */
[--C-:B------:R-:W-:Y:S01]  /*02c0*/  PRMT R6, R3, 0x5410, R4.reuse ;  /* 0x0000541003067816 */ /* 0x100fe20000000004 */
[----:B------:R-:W-:Y:S01]  /*02d0*/  VIADD R12, R2, 0x4c ;  /* 0x0000004c020c7836 */ /* 0x000fe20000000000 */
[----:B------:R-:W-:Y:S01]  /*02e0*/  PRMT R7, R7, 0x5410, R4 ;  /* 0x0000541007077816 */ /* 0x000fe20000000004 */
[----:B------:R-:W-:Y:S01]  /*02f0*/  IMAD R4, R5, 0x8889, RZ ;  /* 0x0000888905047824 */ /* 0x000fe200078e02ff */
[----:B------:R-:W-:Y:S01]  /*0300*/  SHF.R.U32.HI R0, RZ, 0x13, R0 ;  /* 0x00000013ff007819 */ /* 0x000fe20000011600 */
[----:B------:R-:W-:Y:S01]  /*0310*/  IMAD R5, R26, 0x1c8, RZ ;  /* 0x000001c81a057824 */ /* 0x000fe200078e02ff */
[C---:B------:R-:W-:Y:S01]  /*0320*/  SEL R20, R2.reuse, R61, !P0 ;  /* 0x0000003d02147207 */ /* 0x040fe20004000000 */
[----:B------:R-:W-:Y:S01]  /*0330*/  VIADD R28, R2, 0xd ;  /* 0x0000000d021c7836 */ /* 0x000fe20000000000 */
[----:B------:R-:W-:Y:S01]  /*0340*/  PRMT R3, R8, 0x5432, R0 ;  /* 0x0000543208037816 */ /* 0x000fe20000000000 */
[----:B------:R-:W-:Y:S01]  /*0350*/  IMAD R0, R19, 0x89, RZ ;  /* 0x0000008913007824 */ /* 0x000fe200078e02ff */
[----:B------:R-:W-:Y:S01]  /*0360*/  SHF.R.U32.HI R4, RZ, 0x13, R4 ;  /* 0x00000013ff047819 */ /* 0x000fe20000011604 */
[C---:B------:R-:W-:Y:S01]  /*0370*/  VIADD R31, R2.reuse, 0x86c ;  /* 0x0000086c021f7836 */ /* 0x040fe20000000000 */
[----:B------:R-:W-:Y:S01]  /*0380*/  ISETP.GE.U32.AND P0, PT, R2, 0x69, PT ;  /* 0x000000690200780c */ /* 0x000fe20003f06070 */
[----:B------:R-:W-:Y:S01]  /*0390*/  IDP.2A.LO.U16.U8 R3, R3, R6, RZ ;  /* 0x0000000603037226 */ /* 0x000fe200000010ff */
[----:B------:R-:W-:Y:S01]  /*03a0*/  PRMT R4, R8, 0x5432, R4 ;  /* 0x0000543208047816 */ /* 0x000fe20000000004 */
[----:B------:R-:W-:Y:S01]  /*03b0*/  VIADD R6, R2, 0x34 ;  /* 0x0000003402067836 */ /* 0x000fe20000000000 */
[----:B------:R-:W-:Y:S01]  /*03c0*/  LOP3.LUT R8, R20, 0xff, RZ, 0xc0, !PT ;  /* 0x000000ff14087812 */ /* 0x000fe200078ec0ff */
[----:B------:R-:W-:Y:S01]  /*03d0*/  @P2 VIADD R6, R2, 0xffffffa4 ;  /* 0xffffffa402062836 */ /* 0x000fe20000000000 */
[----:B------:R-:W-:Y:S01]  /*03e0*/  LOP3.LUT R0, R0, 0xffff, RZ, 0xc0, !PT ;  /* 0x0000ffff00007812 */ /* 0x000fe200078ec0ff */
[----:B------:R-:W-:Y:S01]  /*03f0*/  IDP.2A.LO.U16.U8 R4, R4, R7, RZ ;  /* 0x0000000704047226 */ /* 0x000fe200000010ff */
[----:B------:R-:W-:Y:S01]  /*0400*/  SHF.R.U32.HI R5, RZ, 0x10, R5 ;  /* 0x00000010ff057819 */ /* 0x000fe20000011605 */
[----:B------:R-:W-:Y:S01]  /*0410*/  IMAD R8, R8, 0x25, RZ ;  /* 0x0000002508087824 */ /* 0x000fe200078e02ff */
[----:B------:R-:W-:Y:S01]  /*0420*/  SHF.R.U32.HI R25, RZ, 0xb, R0 ;  /* 0x0000000bff197819 */ /* 0x000fe20000011600 */
[C---:B------:R-:W-:Y:S01]  /*0430*/  VIADD R14, R2.reuse, 0x24 ;  /* 0x00000024020e7836 */ /* 0x040fe20000000000 */
[----:B------:R-:W-:Y:S01]  /*0440*/  PRMT R5, R5, 0x9910, RZ ;  /* 0x0000991005057816 */ /* 0x000fe200000000ff */
[C---:B------:R-:W-:Y:S01]  /*0450*/  VIADD R16, R2.reuse, 0x8c ;  /* 0x0000008c02107836 */ /* 0x040fe20000000000 */
[----:B------:R-:W-:Y:S01]  /*0460*/  LOP3.LUT R58, R25, 0xffff, RZ, 0xc0, !PT ;  /* 0x0000ffff193a7812 */ /* 0x000fe200078ec0ff */
[----:B------:R-:W-:Y:S01]  /*0470*/  VIADD R35, R2, 0x68 ;  /* 0x0000006802237836 */ /* 0x000fe20000000000 */
[----:B------:R-:W-:Y:S01]  /*0480*/  SHF.R.U32.HI R77, RZ, 0x8, R8 ;  /* 0x00000008ff4d7819 */ /* 0x000fe20000011608 */
[----:B------:R-:W-:Y:S01]  /*0490*/  IMAD R5, R5, 0x480, RZ ;  /* 0x0000048005057824 */ /* 0x000fe200078e02ff */
[----:B------:R-:W-:Y:S01]  /*04a0*/  LOP3.LUT P1, R0, R24, 0x4, RZ, 0xc0, !PT ;  /* 0x0000000418007812 */ /* 0x000fe2000782c0ff */
[C---:B------:R-:W-:Y:S01]  /*04b0*/  VIADD R53, R58.reuse, 0x16 ;  /* 0x000000163a357836 */ /* 0x040fe20000000000 */
[----:B------:R-:W-:Y:S01]  /*04c0*/  LOP3.LUT R27, R27, 0xffff, RZ, 0xc0, !PT ;  /* 0x0000ffff1b1b7812 */ /* 0x000fe200078ec0ff */
[----:B------:R-:W-:Y:S01]  /*04d0*/  @P0 VIADD R53, R58, 0xfffffff9 ;  /* 0xfffffff93a350836 */ /* 0x000fe20000000000 */
[----:B------:R-:W-:Y:S01]  /*04e0*/  LOP3.LUT R5, R5, 0xffff, RZ, 0xc0, !PT ;  /* 0x0000ffff05057812 */ /* 0x000fe200078ec0ff */
[----:B------:R-:W-:Y:S01]  /*04f0*/  IMAD.MOV R9, RZ, RZ, -R77 ;  /* 0x000000ffff097224 */ /* 0x000fe200078e0a4d */
[----:B------:R-:W-:Y:S01]  /*0500*/  LOP3.LUT R32, R32, 0xffff, RZ, 0xc0, !PT ;  /* 0x0000ffff20207812 */ /* 0x000fe200078ec0ff */
[C---:B------:R-:W-:Y:S01]  /*0510*/  VIADD R8, R2.reuse, 0x40 ;  /* 0x0000004002087836 */ /* 0x040fe20000000000 */
[----:B------:R-:W-:Y:S01]  /*0520*/  LOP3.LUT P3, RZ, R53, R0, RZ, 0xfc, !PT ;  /* 0x0000000035ff7212 */ /* 0x000fe2000786fcff */
[C---:B------:R-:W-:Y:S01]  /*0530*/  VIADD R0, R2.reuse, 0x55c ;  /* 0x0000055c02007836 */ /* 0x040fe20000000000 */
[----:B------:R-:W-:Y:S01]  /*0540*/  IADD3 R5, PT, PT, R5, R6, R30 ;  /* 0x0000000605057210 */ /* 0x000fe20007ffe01e */
[C---:B------:R-:W-:Y:S01]  /*0550*/  VIADD R6, R2.reuse, 0x6e4 ;  /* 0x000006e402067836 */ /* 0x040fe20000000000 */
[----:B------:R-:W-:Y:S01]  /*0560*/  PRMT R9, R9, 0x7710, RZ ;  /* 0x0000771009097816 */ /* 0x000fe200000000ff */
[----:B------:R-:W-:Y:S01]  /*0570*/  VIADD R29, R2, 0x74 ;  /* 0x00000074021d7836 */ /* 0x000fe20000000000 */
[----:B------:R-:W-:Y:S01]  /*0580*/  LOP3.LUT R7, R0, 0xffff, RZ, 0xc0, !PT ;  /* 0x0000ffff00077812 */ /* 0x000fe200078ec0ff */
[----:B------:R-:W-:Y:S01]  /*0590*/  IMAD R0, R32, 0x71d, RZ ;  /* 0x0000071d20007824 */ /* 0x000fe200078e02ff */
[----:B------:R-:W-:Y:S01]  /*05a0*/  IADD3 R20, PT, PT, R20, R9, RZ ;  /* 0x0000000914147210 */ /* 0x000fe20007ffe0ff */
[----:B------:R-:W-:Y:S01]  /*05b0*/  VIADD R37, R2, 0x80 ;  /* 0x0000008002257836 */ /* 0x000fe20000000000 */
[----:B------:R-:W-:Y:S01]  /*05c0*/  LOP3.LUT R9, R6, 0xffff, RZ, 0xc0, !PT ;  /* 0x0000ffff06097812 */ /* 0x000fe200078ec0ff */
[----:B------:R-:W-:Y:S01]  /*05d0*/  IMAD R6, R27, 0x71d, RZ ;  /* 0x0000071d1b067824 */ /* 0x000fe200078e02ff */
[----:B------:R-:W-:Y:S01]  /*05e0*/  SHF.R.U32.HI R0, RZ, 0x12, R0 ;  /* 0x00000012ff007819 */ /* 0x000fe20000011600 */
[----:B------:R-:W-:Y:S01]  /*05f0*/  IMAD R7, R7, 0x71d, RZ ;  /* 0x0000071d07077824 */ /* 0x000fe200078e02ff */
[C---:B------:R-:W-:Y:S01]  /*0600*/  ISETP.GE.U32.AND P2, PT, R2.reuse, 0x78, PT ;  /* 0x000000780200780c */ /* 0x040fe20003f46070 */
[----:B------:R-:W-:Y:S01]  /*0610*/  IMAD R9, R9, 0x71d, RZ ;  /* 0x0000071d09097824 */ /* 0x000fe200078e02ff */
[----:B------:R-:W-:Y:S01]  /*0620*/  SHF.R.U32.HI R6, RZ, 0x12, R6 ;  /* 0x00000012ff067819 */ /* 0x000fe20000011606 */
[----:B------:R-:W-:Y:S01]  /*0630*/  VIADD R44, R2, 0x188 ;  /* 0x00000188022c7836 */ /* 0x000fe20000000000 */
[----:B------:R-:W-:Y:S01]  /*0640*/  SHF.R.U32.HI R7, RZ, 0x12, R7 ;  /* 0x00000012ff077819 */ /* 0x000fe20000011607 */
[----:B------:R-:W-:Y:S01]  /*0650*/  IMAD R26, R26, 0x1112, RZ ;  /* 0x000011121a1a7824 */ /* 0x000fe200078e02ff */
[----:B------:R-:W-:Y:S01]  /*0660*/  PRMT R11, R6, 0x9910, RZ ;  /* 0x00009910060b7816 */ /* 0x000fe200000000ff */
[----:B------:R-:W-:Y:S01]  /*0670*/  IMAD R27, R27, 0x96b, RZ ;  /* 0x0000096b1b1b7824 */ /* 0x000fe200078e02ff */
[----:B------:R-:W-:Y:S01]  /*0680*/  PRMT R6, R0, 0x9910, RZ ;  /* 0x0000991000067816 */ /* 0x000fe200000000ff */
[C---:B------:R-:W-:Y:S01]  /*0690*/  VIADD R49, R2.reuse, 0x132 ;  /* 0x0000013202317836 */ /* 0x040fe20000000000 */
[C---:B------:R-:W-:Y:S01]  /*06a0*/  ISETP.GE.U32.AND P0, PT, R2.reuse, 0x50, PT ;  /* 0x000000500200780c */ /* 0x040fe20003f06070 */
[C---:B------:R-:W-:Y:S01]  /*06b0*/  VIADD R55, R2.reuse, 0x107 ;  /* 0x0000010702377836 */ /* 0x040fe20000000000 */
[----:B------:R-:W-:Y:S01]  /*06c0*/  PRMT R0, R7, 0x9910, RZ ;  /* 0x0000991007007816 */ /* 0x000fe200000000ff */
[----:B------:R-:W-:Y:S01]  /*06d0*/  IMAD.MOV.U32 R7, RZ, RZ, R11 ;  /* 0x000000ffff077224 */ /* 0x000fe200078e000b */
[----:B------:R-:W-:Y:S01]  /*06e0*/  ISETP.GE.U32.AND P4, PT, R2, 0x44, PT ;  /* 0x000000440200780c */ /* 0x000fe20003f86070 */
[----:B------:R-:W-:Y:S01]  /*06f0*/  IMAD R6, R6, 0x480, RZ ;  /* 0x0000048006067824 */ /* 0x000fe200078e02ff */
[----:B------:R-:W-:Y:S01]  /*0700*/  SHF.R.U32.HI R9, RZ, 0x12, R9 ;  /* 0x00000012ff097819 */ /* 0x000fe20000011609 */
[----:B------:R-:W-:Y:S01]  /*0710*/  IMAD R7, R7, 0x480, RZ ;  /* 0x0000048007077824 */ /* 0x000fe200078e02ff */
[----:B------:R-:W-:Y:S01]  /*0720*/  ISETP.GE.U32.AND P5, PT, R2, 0x6c, PT ;  /* 0x0000006c0200780c */ /* 0x000fe20003fa6070 */
[----:B------:R-:W-:Y:S01]  /*0730*/  IMAD.MOV.U32 R11, RZ, RZ, R0 ;  /* 0x000000ffff0b7224 */ /* 0x000fe200078e0000 */
[----:B------:R-:W-:Y:S01]  /*0740*/  LOP3.LUT R0, R10, 0xff, RZ, 0xc0, !PT ;  /* 0x000000ff0a007812 */ /* 0x000fe200078ec0ff */
[C---:B------:R-:W-:Y:S01]  /*0750*/  @P2 VIADD R10, R2.reuse, 0xffffff88 ;  /* 0xffffff88020a2836 */ /* 0x040fe20000000000 */
[----:B------:R-:W-:Y:S01]  /*0760*/  PRMT R13, R9, 0x9910, RZ ;  /* 0x00009910090d7816 */ /* 0x000fe200000000ff */
[----:B------:R-:W-:Y:S01]  /*0770*/  IMAD R11, R11, 0x480, RZ ;  /* 0x000004800b0b7824 */ /* 0x000fe200078e02ff */
[----:B------:R-:W-:Y:S01]  /*0780*/  LOP3.LUT R9, R7, 0xffff, RZ, 0xc0, !PT ;  /* 0x0000ffff07097812 */ /* 0x000fe200078ec0ff */
[----:B------:R-:W-:Y:S01]  /*0790*/  @P0 VIADD R8, R2, 0xffffffb0 ;  /* 0xffffffb002080836 */ /* 0x000fe20000000000 */
[----:B------:R-:W-:Y:S01]  /*07a0*/  LOP3.LUT R7, R6, 0xffff, RZ, 0xc0, !PT ;  /* 0x0000ffff06077812 */ /* 0x000fe200078ec0ff */
[C---:B------:R-:W-:Y:S01]  /*07b0*/  @P4 VIADD R12, R2.reuse, 0xffffffbc ;  /* 0xffffffbc020c4836 */ /* 0x040fe20000000000 */
[--C-:B------:R-:W-:Y:S01]  /*07c0*/  IADD3 R6, PT, PT, R9, R10, R30.reuse ;  /* 0x0000000a09067210 */ /* 0x100fe20007ffe01e */
[C---:B------:R-:W-:Y:S01]  /*07d0*/  VIADD R10, R2.reuse, 0x7a8 ;  /* 0x000007a8020a7836 */ /* 0x040fe20000000000 */
[----:B------:R-:W-:Y:S01]  /*07e0*/  LOP3.LUT R11, R11, 0xffff, RZ, 0xc0, !PT ;  /* 0x0000ffff0b0b7812 */ /* 0x000fe200078ec0ff */
[----:B------:R-:W-:Y:S01]  /*07f0*/  IMAD R13, R13, 0x480, RZ ;  /* 0x000004800d0d7824 */ /* 0x000fe200078e02ff */
[--C-:B------:R-:W-:Y:S01]  /*0800*/  IADD3 R7, PT, PT, R7, R8, R30.reuse ;  /* 0x0000000807077210 */ /* 0x100fe20007ffe01e */
[C---:B------:R-:W-:Y:S01]  /*0810*/  @P5 VIADD R14, R2.reuse, 0xffffff94 ;  /* 0xffffff94020e5836 */ /* 0x040fe20000000000 */
[----:B------:R-:W-:Y:S01]  /*0820*/  IADD3 R33, PT, PT, R2, 0xb, RZ ;  /* 0x0000000b02217810 */ /* 0x000fe20007ffe0ff */
[----:B------:R-:W-:Y:S01]  /*0830*/  IMAD R32, R32, 0x96b, RZ ;  /* 0x0000096b20207824 */ /* 0x000fe200078e02ff */
[--C-:B------:R-:W-:Y:S01]  /*0840*/  IADD3 R8, PT, PT, R11, R12, R30.reuse ;  /* 0x0000000c0b087210 */ /* 0x100fe20007ffe01e */
[----:B------:R-:W-:Y:S01]  /*0850*/  VIADD R68, R2, 0x1d ;  /* 0x0000001d02447836 */ /* 0x000fe20000000000 */
[----:B------:R-:W-:Y:S01]  /*0860*/  LOP3.LUT R12, R10, 0xffff, RZ, 0xc0, !PT ;  /* 0x0000ffff0a0c7812 */ /* 0x000fe200078ec0ff */
[----:B------:R-:W-:Y:S01]  /*0870*/  IMAD R0, R0, 0x89, RZ ;  /* 0x0000008900007824 */ /* 0x000fe200078e02ff */
[----:B------:R-:W-:Y:S01]  /*0880*/  LOP3.LUT R10, R33, 0xff, RZ, 0xc0, !PT ;  /* 0x000000ff210a7812 */ /* 0x000fe200078ec0ff */
[----:B------:R-:W-:Y:S01]  /*0890*/  VIADD R63, R2, 0x5b ;  /* 0x0000005b023f7836 */ /* 0x000fe20000000000 */
[----:B------:R-:W-:Y:S01]  /*08a0*/  LOP3.LUT R11, R28, 0xff, RZ, 0xc0, !PT ;  /* 0x000000ff1c0b7812 */ /* 0x000fe200078ec0ff */
[----:B------:R-:W-:Y:S01]  /*08b0*/  IMAD R12, R12, 0xe39, RZ ;  /* 0x00000e390c0c7824 */ /* 0x000fe200078e02ff */
[----:B------:R-:W-:Y:S01]  /*08c0*/  LOP3.LUT R13, R13, 0xffff, RZ, 0xc0, !PT ;  /* 0x0000ffff0d0d7812 */ /* 0x000fe200078ec0ff */
[----:B------:R-:W-:Y:S01]  /*08d0*/  IMAD R10, R10, 0x89, RZ ;  /* 0x000000890a0a7824 */ /* 0x000fe200078e02ff */
[----:B------:R-:W-:Y:S01]  /*08e0*/  LOP3.LUT R31, R31, 0xffff, RZ, 0xc0, !PT ;  /* 0x0000ffff1f1f7812 */ /* 0x000fe200078ec0ff */
[----:B------:R-:W-:Y:S01]  /*08f0*/  IMAD R11, R11, 0x89, RZ ;  /* 0x000000890b0b7824 */ /* 0x000fe200078e02ff */
[----:B------:R-:W-:Y:S01]  /*0900*/  IADD3 R9, PT, PT, R13, R14, R30 ;  /* 0x0000000e0d097210 */ /* 0x000fe20007ffe01e */
[C---:B------:R-:W-:Y:S01]  /*0910*/  VIADD R14, R2.reuse, 0x58 ;  /* 0x00000058020e7836 */ /* 0x040fe20000000000 */
[----:B------:R-:W-:Y:S01]  /*0920*/  SHF.R.U32.HI R12, RZ, 0x13, R12 ;  /* 0x00000013ff0c7819 */ /* 0x000fe2000001160c */
[C---:B------:R-:W-:Y:S01]  /*0930*/  IMAD R13, R31.reuse, 0xe39, RZ ;  /* 0x00000e391f0d7824 */ /* 0x040fe200078e02ff */
[C---:B------:R-:W-:Y:S01]  /*0940*/  ISETP.GE.U32.AND P0, PT, R2.reuse, 0x38, PT ;  /* 0x000000380200780c */ /* 0x040fe20003f06070 */
[----:B------:R-:W-:Y:S01]  /*0950*/  IMAD R31, R31, 0x96b, RZ ;  /* 0x0000096b1f1f7824 */ /* 0x000fe200078e02ff */
[----:B------:R-:W-:Y:S01]  /*0960*/  SHF.R.U32.HI R10, RZ, 0xb, R10 ;  /* 0x0000000bff0a7819 */ /* 0x000fe2000001160a */
[C---:B------:R-:W-:Y:S01]  /*0970*/  VIADD R66, R2.reuse, 0x73 ;  /* 0x0000007302427836 */ /* 0x040fe20000000000 */
[----:B------:R-:W-:Y:S01]  /*0980*/  SHF.R.U32.HI R11, RZ, 0xb, R11 ;  /* 0x0000000bff0b7819 */ /* 0x000fe2000001160b */
[----:B------:R-:W-:Y:S01]  /*0990*/  VIADD R70, R2, 0x8b ;  /* 0x0000008b02467836 */ /* 0x000fe20000000000 */
[----:B------:R-:W-:Y:S01]  /*09a0*/  PRMT R12, R12, 0x9910, RZ ;  /* 0x000099100c0c7816 */ /* 0x000fe200000000ff */
[C---:B------:R-:W-:Y:S01]  /*09b0*/  VIADD R65, R2.reuse, 0xc9 ;  /* 0x000000c902417836 */ /* 0x040fe20000000000 */
[C---:B------:R-:W-:Y:S01]  /*09c0*/  ISETP.GE.U32.AND P2, PT, R2.reuse, 0x4, PT ;  /* 0x000000040200780c */ /* 0x040fe20003f46070 */
[----:B------:R-:W-:Y:S01]  /*09d0*/  VIADD R67, R2, 0x48 ;  /* 0x0000004802437836 */ /* 0x000fe20000000000 */
[----:B------:R-:W-:Y:S01]  /*09e0*/  SHF.R.U32.HI R13, RZ, 0x13, R13 ;  /* 0x00000013ff0d7819 */ /* 0x000fe2000001160d */
[----:B------:R-:W-:Y:S01]  /*09f0*/  IMAD R12, R12, 0x480, RZ ;  /* 0x000004800c0c7824 */ /* 0x000fe200078e02ff */
[----:B------:R-:W-:Y:S01]  /*0a00*/  PRMT R10, R10, 0x9910, RZ ;  /* 0x000099100a0a7816 */ /* 0x000fe200000000ff */
[C---:B------:R-:W-:Y:S01]  /*0a10*/  @P0 VIADD R14, R2.reuse, 0xffffffc8 ;  /* 0xffffffc8020e0836 */ /* 0x040fe20000000000 */
[----:B------:R-:W-:Y:S01]  /*0a20*/  PRMT R11, R11, 0x9910, RZ ;  /* 0x000099100b0b7816 */ /* 0x000fe200000000ff */
[----:B------:R-:W-:Y:S01]  /*0a30*/  VIADD R64, R2, 0x30 ;  /* 0x0000003002407836 */ /* 0x000fe20000000000 */
[----:B------:R-:W-:Y:S01]  /*0a40*/  PRMT R15, R13, 0x9910, RZ ;  /* 0x000099100d0f7816 */ /* 0x000fe200000000ff */
[----:B------:R-:W-:Y:S01]  /*0a50*/  IMAD R10, R10, 0xf, RZ ;  /* 0x0000000f0a0a7824 */ /* 0x000fe200078e02ff */
[----:B------:R-:W-:Y:S01]  /*0a60*/  LOP3.LUT R13, R12, 0xffff, RZ, 0xc0, !PT ;  /* 0x0000ffff0c0d7812 */ /* 0x000fe200078ec0ff */
[----:B------:R-:W-:Y:S01]  /*0a70*/  IMAD R11, R11, 0xf, RZ ;  /* 0x0000000f0b0b7824 */ /* 0x000fe200078e02ff */
[----:B------:R-:W-:Y:S01]  /*0a80*/  LOP3.LUT R18, R35, 0xffff, RZ, 0xc0, !PT ;  /* 0x0000ffff23127812 */ /* 0x000fe200078ec0ff */
[----:B------:R-:W-:Y:S01]  /*0a90*/  IMAD R15, R15, 0x480, RZ ;  /* 0x000004800f0f7824 */ /* 0x000fe200078e02ff */
[----:B------:R-:W-:Y:S01]  /*0aa0*/  LOP3.LUT R21, R29, 0xffff, RZ, 0xc0, !PT ;  /* 0x0000ffff1d157812 */ /* 0x000fe200078ec0ff */
[----:B------:R-:W-:Y:S01]  /*0ab0*/  IMAD.MOV R12, RZ, RZ, -R10 ;  /* 0x000000ffff0c7224 */ /* 0x000fe200078e0a0a */
[--C-:B------:R-:W-:Y:S01]  /*0ac0*/  IADD3 R10, PT, PT, R13, R14, R30.reuse ;  /* 0x0000000e0d0a7210 */ /* 0x100fe20007ffe01e */
[----:B------:R-:W-:Y:S01]  /*0ad0*/  IMAD.MOV R17, RZ, RZ, -R11 ;  /* 0x000000ffff117224 */ /* 0x000fe200078e0a0b */
[----:B------:R-:W-:Y:S01]  /*0ae0*/  LOP3.LUT R11, R15, 0xffff, RZ, 0xc0, !PT ;  /* 0x0000ffff0f0b7812 */ /* 0x000fe200078ec0ff */
[----:B------:R-:W-:Y:S01]  /*0af0*/  @P2 VIADD R16, R2, 0xfffffffc ;  /* 0xfffffffc02102836 */ /* 0x000fe20000000000 */
[----:B------:R-:W-:Y:S01]  /*0b00*/  PRMT R14, R12, 0x7710, RZ ;  /* 0x000077100c0e7816 */ /* 0x000fe200000000ff */
[----:B------:R-:W-:Y:S01]  /*0b10*/  VIADD R12, R2, 0x1 ;  /* 0x00000001020c7836 */ /* 0x000fe20000000000 */
[----:B------:R-:W-:Y:S01]  /*0b20*/  PRMT R13, R17, 0x7710, RZ ;  /* 0x00007710110d7816 */ /* 0x000fe200000000ff */
[----:B------:R-:W-:Y:S01]  /*0b30*/  IMAD R18, R18, 0x1c8, RZ ;  /* 0x000001c812127824 */ /* 0x000fe200078e02ff */
[----:B------:R-:W-:Y:S01]  /*0b40*/  IADD3 R11, PT, PT, R11, R16, R30 ;  /* 0x000000100b0b7210 */ /* 0x000fe20007ffe01e */
[C---:B------:R-:W-:Y:S01]  /*0b50*/  VIADD R16, R2.reuse, 0x6 ;  /* 0x0000000602107836 */ /* 0x040fe20000000000 */
[----:B------:R-:W-:Y:S01]  /*0b60*/  ISETP.GE.U32.AND P5, PT, R2, 0x13, PT ;  /* 0x000000130200780c */ /* 0x000fe20003fa6070 */
[----:B------:R-:W-:Y:S01]  /*0b70*/  IMAD.IADD R28, R28, 0x1, R13 ;  /* 0x000000011c1c7824 */ /* 0x000fe200078e020d */
[----:B------:R-:W-:Y:S01]  /*0b80*/  LOP3.LUT R13, R12, 0xff, RZ, 0xc0, !PT ;  /* 0x000000ff0c0d7812 */ /* 0x000fe200078ec0ff */
[----:B------:R-:W-:Y:S01]  /*0b90*/  IMAD.IADD R33, R33, 0x1, R14 ;  /* 0x0000000121217824 */ /* 0x000fe200078e020e */
[----:B------:R-:W-:Y:S01]  /*0ba0*/  LOP3.LUT R17, R16, 0xff, RZ, 0xc0, !PT ;  /* 0x000000ff10117812 */ /* 0x000fe200078ec0ff */
[C---:B------:R-:W-:Y:S01]  /*0bb0*/  VIADD R14, R2.reuse, 0x4 ;  /* 0x00000004020e7836 */ /* 0x040fe20000000000 */
[C---:B------:R-:W-:Y:S01]  /*0bc0*/  ISETP.GE.U32.AND P6, PT, R2.reuse, 0x7c, PT ;  /* 0x0000007c0200780c */ /* 0x040fe20003fc6070 */
[----:B------:R-:W-:Y:S01]  /*0bd0*/  IMAD R13, R13, 0x89, RZ ;  /* 0x000000890d0d7824 */ /* 0x000fe200078e02ff */
[----:B------:R-:W-:Y:S01]  /*0be0*/  ISETP.GT.U32.AND P0, PT, R2, 0x2a, PT ;  /* 0x0000002a0200780c */ /* 0x000fe20003f04070 */
[----:B------:R-:W-:Y:S01]  /*0bf0*/  IMAD R17, R17, 0x89, RZ ;  /* 0x0000008911117824 */ /* 0x000fe200078e02ff */
[----:B------:R-:W-:Y:S01]  /*0c00*/  LOP3.LUT R15, R14, 0xff, RZ, 0xc0, !PT ;  /* 0x000000ff0e0f7812 */ /* 0x000fe200078ec0ff */
[----:B------:R-:W-:Y:S01]  /*0c10*/  IMAD R22, R21, 0x1c8, RZ ;  /* 0x000001c815167824 */ /* 0x000fe200078e02ff */
[----:B------:R-:W-:Y:S01]  /*0c20*/  SHF.R.U32.HI R13, RZ, 0xb, R13 ;  /* 0x0000000bff0d7819 */ /* 0x000fe2000001160d */
[----:B------:R-:W-:Y:S01]  /*0c30*/  UIADD3 UR4, UPT, UPT, UR4, 0x6cc0, URZ ;  /* 0x00006cc004047890 */ /* 0x000fe2000fffe0ff */
[----:B------:R-:W-:Y:S01]  /*0c40*/  SHF.R.U32.HI R17, RZ, 0xb, R17 ;  /* 0x0000000bff117819 */ /* 0x000fe20000011611 */
[----:B------:R-:W-:Y:S01]  /*0c50*/  IMAD R15, R15, 0x89, RZ ;  /* 0x000000890f0f7824 */ /* 0x000fe200078e02ff */
[----:B------:R-:W-:Y:S01]  /*0c60*/  PRMT R21, R13, 0x9910, RZ ;  /* 0x000099100d157816 */ /* 0x000fe200000000ff */
[----:B------:R-:W-:Y:S01]  /*0c70*/  ULEA UR4, UR5, UR4, 0x18 ;  /* 0x0000000405047291 */ /* 0x000fe2000f8ec0ff */
[----:B------:R-:W-:Y:S01]  /*0c80*/  SHF.R.U32.HI R13, RZ, 0x10, R18 ;  /* 0x00000010ff0d7819 */ /* 0x000fe20000011612 */
[----:B------:R-:W-:Y:S01]  /*0c90*/  IMAD R58, R58, 0x38, RZ ;  /* 0x000000383a3a7824 */ /* 0x000fe200078e02ff */
[----:B------:R-:W-:Y:S01]  /*0ca0*/  SHF.R.U32.HI R15, RZ, 0xb, R15 ;  /* 0x0000000bff0f7819 */ /* 0x000fe2000001160f */
[----:B------:R-:W-:Y:S01]  /*0cb0*/  UIADD3 UR5, UPT, UPT, UR4, 0x900, URZ ;  /* 0x0000090004057890 */ /* 0x000fe2000fffe0ff */
[----:B------:R-:W-:-:S02]  /*0cc0*/  SHF.R.U32.HI R18, RZ, 0x10, R22 ;  /* 0x00000010ff127819 */ /* 0x000fc40000011616 */
[----:B------:R-:W-:Y:S02]  /*0cd0*/  PRMT R22, R17, 0x9910, RZ ;  /* 0x0000991011167816 */ /* 0x000fe400000000ff */
[----:B------:R-:W-:Y:S01]  /*0ce0*/  PRMT R23, R13, 0x9910, RZ ;  /* 0x000099100d177816 */ /* 0x000fe200000000ff */
[----:B------:R-:W-:Y:S01]  /*0cf0*/  IMAD R13, R21, 0xf, RZ ;  /* 0x0000000f150d7824 */ /* 0x000fe200078e02ff */
[----:B------:R-:W-:Y:S02]  /*0d00*/  PRMT R17, R15, 0x9910, RZ ;  /* 0x000099100f117816 */ /* 0x000fe400000000ff */
[----:B------:R-:W-:Y:S01]  /*0d10*/  PRMT R34, R18, 0x9910, RZ ;  /* 0x0000991012227816 */ /* 0x000fe200000000ff */
[----:B------:R-:W-:Y:S01]  /*0d20*/  IMAD.MOV.U32 R18, RZ, RZ, R23 ;  /* 0x000000ffff127224 */ /* 0x000fe200078e0017 */
[----:B------:R-:W-:Y:S01]  /*0d30*/  MOV R15, R22 ;  /* 0x00000016000f7202 */ /* 0x000fe20000000f00 */
[----:B------:R-:W-:Y:S01]  /*0d40*/  IMAD.MOV R21, RZ, RZ, -R13 ;  /* 0x000000ffff157224 */ /* 0x000fe200078e0a0d */
[----:B------:R-:W-:Y:S01]  /*0d50*/  PRMT R25, R25, 0x9910, RZ ;  /* 0x0000991019197816 */ /* 0x000fe200000000ff */
[----:B------:R-:W-:Y:S01]  /*0d60*/  IMAD.MOV.U32 R22, RZ, RZ, R34 ;  /* 0x000000ffff167224 */ /* 0x000fe200078e0022 */
[C---:B------:R-:W-:Y:S01]  /*0d70*/  ISETP.GE.U32.AND P2, PT, R2.reuse, 0x3e, PT ;  /* 0x0000003e0200780c */ /* 0x040fe20003f46070 */
[----:B------:R-:W-:Y:S01]  /*0d80*/  IMAD R15, R15, 0xf, RZ ;  /* 0x0000000f0f0f7824 */ /* 0x000fe200078e02ff */
[----:B------:R-:W-:Y:S01]  /*0d90*/  PRMT R21, R21, 0x7710, RZ ;  /* 0x0000771015157816 */ /* 0x000fe200000000ff */
[----:B------:R-:W-:Y:S01]  /*0da0*/  IMAD R13, R17, 0xf, RZ ;  /* 0x0000000f110d7824 */ /* 0x000fe200078e02ff */
[----:B------:R-:W-:Y:S01]  /*0db0*/  ISETP.GE.U32.AND P4, PT, R2, 0xa7, PT ;  /* 0x000000a70200780c */ /* 0x000fe20003f86070 */
[----:B------:R-:W-:Y:S01]  /*0dc0*/  IMAD R17, R18, 0x90, RZ ;  /* 0x0000009012117824 */ /* 0x000fe200078e02ff */
[----:B------:R-:W-:Y:S01]  /*0dd0*/  IADD3 R46, PT, PT, R2, 0x620, RZ ;  /* 0x00000620022e7810 */ /* 0x000fe20007ffe0ff */
[----:B------:R-:W-:Y:S01]  /*0de0*/  IMAD R18, R22, 0x90, RZ ;  /* 0x0000009016127824 */ /* 0x000fe200078e02ff */
[----:B------:R-:W-:Y:S01]  /*0df0*/  LOP3.LUT R42, R28, 0xff, RZ, 0xc0, !PT ;  /* 0x000000ff1c2a7812 */ /* 0x000fe200078ec0ff */
[----:B------:R-:W-:Y:S01]  /*0e00*/  IMAD.MOV R22, RZ, RZ, -R15 ;  /* 0x000000ffff167224 */ /* 0x000fe200078e0a0f */
[----:B------:R-:W-:Y:S01]  /*0e10*/  LOP3.LUT R46, R46, 0xffff, RZ, 0xc0, !PT ;  /* 0x0000ffff2e2e7812 */ /* 0x000fe200078ec0ff */
[----:B------:R-:W-:Y:S01]  /*0e20*/  IMAD.MOV R15, RZ, RZ, -R13 ;  /* 0x000000ffff0f7224 */ /* 0x000fe200078e0a0d */
[----:B------:R-:W-:Y:S01]  /*0e30*/  SHF.R.U32.HI R26, RZ, 0x10, R26 ;  /* 0x00000010ff1a7819 */ /* 0x000fe2000001161a */
[----:B------:R-:W-:Y:S01]  /*0e40*/  IMAD.MOV R17, RZ, RZ, -R17 ;  /* 0x000000ffff117224 */ /* 0x000fe200078e0a11 */
[----:B------:R-:W-:Y:S01]  /*0e50*/  PRMT R13, R22, 0x7710, RZ ;  /* 0x00007710160d7816 */ /* 0x000fe200000000ff */
[----:B------:R-:W-:Y:S01]  /*0e60*/  IMAD.IADD R12, R12, 0x1, R21 ;  /* 0x000000010c0c7824 */ /* 0x000fe200078e0215 */
[----:B------:R-:W-:Y:S01]  /*0e70*/  PRMT R15, R15, 0x7710, RZ ;  /* 0x000077100f0f7816 */ /* 0x000fe200000000ff */
[----:B------:R-:W-:Y:S01]  /*0e80*/  IMAD.MOV R21, RZ, RZ, -R18 ;  /* 0x000000ffff157224 */ /* 0x000fe200078e0a12 */
[----:B------:R-:W-:Y:S01]  /*0e90*/  PRMT R18, R17, 0x7710, RZ ;  /* 0x0000771011127816 */ /* 0x000fe200000000ff */
[----:B------:R-:W-:Y:S01]  /*0ea0*/  IMAD.IADD R13, R16, 0x1, R13 ;  /* 0x00000001100d7824 */ /* 0x000fe200078e020d */
[C---:B------:R-:W-:Y:S01]  /*0eb0*/  IADD3 R17, PT, PT, R2.reuse, 0x7, RZ ;  /* 0x0000000702117810 */ /* 0x040fe20007ffe0ff */
[C---:B------:R-:W-:Y:S01]  /*0ec0*/  VIADD R23, R2.reuse, 0x9 ;  /* 0x0000000902177836 */ /* 0x040fe20000000000 */
[----:B------:R-:W-:Y:S01]  /*0ed0*/  PRMT R16, R21, 0x7710, RZ ;  /* 0x0000771015107816 */ /* 0x000fe200000000ff */
[C---:B------:R-:W-:Y:S01]  /*0ee0*/  VIADD R21, R2.reuse, 0x8 ;  /* 0x0000000802157836 */ /* 0x040fe20000000000 */
[----:B------:R-:W-:Y:S01]  /*0ef0*/  SHF.R.U32.HI R27, RZ, 0x14, R27 ;  /* 0x00000014ff1b7819 */ /* 0x000fe2000001161b */
[----:B------:R-:W-:Y:S01]  /*0f00*/  IMAD.IADD R35, R35, 0x1, R18 ;  /* 0x0000000123237824 */ /* 0x000fe200078e0212 */
[----:B------:R-:W-:Y:S01]  /*0f10*/  LOP3.LUT R18, R37, 0xffff, RZ, 0xc0, !PT ;  /* 0x0000ffff25127812 */ /* 0x000fe200078ec0ff */
[----:B------:R-:W-:Y:S01]  /*0f20*/  IMAD.IADD R29, R29, 0x1, R16 ;  /* 0x000000011d1d7824 */ /* 0x000fe200078e0210 */
[----:B------:R-:W-:Y:S01]  /*0f30*/  LOP3.LUT R22, R21, 0xff, RZ, 0xc0, !PT ;  /* 0x000000ff15167812 */ /* 0x000fe200078ec0ff */
[----:B------:R-:W-:Y:S01]  /*0f40*/  VIADD R16, R2, 0x2 ;  /* 0x0000000202107836 */ /* 0x000fe20000000000 */
[----:B------:R-:W-:Y:S01]  /*0f50*/  LOP3.LUT R34, R23, 0xff, RZ, 0xc0, !PT ;  /* 0x000000ff17227812 */ /* 0x000fe200078ec0ff */
[----:B------:R-:W-:Y:S01]  /*0f60*/  IMAD R36, R18, 0x1c8, RZ ;  /* 0x000001c812247824 */ /* 0x000fe200078e02ff */
[----:B------:R-:W-:Y:S01]  /*0f70*/  LOP3.LUT R18, R17, 0xff, RZ, 0xc0, !PT ;  /* 0x000000ff11127812 */ /* 0x000fe200078ec0ff */
[----:B------:R-:W-:Y:S01]  /*0f80*/  IMAD.IADD R14, R14, 0x1, R15 ;  /* 0x000000010e0e7824 */ /* 0x000fe200078e020f */
[----:B------:R-:W-:Y:S01]  /*0f90*/  LOP3.LUT R15, R16, 0xff, RZ, 0xc0, !PT ;  /* 0x000000ff100f7812 */ /* 0x000fe200078ec0ff */
[----:B------:R-:W-:Y:S01]  /*0fa0*/  IMAD R22, R22, 0x89, RZ ;  /* 0x0000008916167824 */ /* 0x000fe200078e02ff */
[----:B------:R-:W-:Y:S01]  /*0fb0*/  SHF.R.U32.HI R36, RZ, 0x10, R36 ;  /* 0x00000010ff247819 */ /* 0x000fe20000011624 */
[----:B------:R-:W-:Y:S01]  /*0fc0*/  IMAD R18, R18, 0x89, RZ ;  /* 0x0000008912127824 */ /* 0x000fe200078e02ff */
[----:B------:R-:W-:Y:S01]  /*0fd0*/  PRMT R26, R26, 0x9910, RZ ;  /* 0x000099101a1a7816 */ /* 0x000fe200000000ff */
[----:B------:R-:W-:Y:S01]  /*0fe0*/  IMAD R15, R15, 0x89, RZ ;  /* 0x000000890f0f7824 */ /* 0x000fe200078e02ff */
[----:B------:R-:W-:Y:S01]  /*0ff0*/  SHF.R.U32.HI R22, RZ, 0xb, R22 ;  /* 0x0000000bff167819 */ /* 0x000fe20000011616 */
[----:B------:R-:W-:Y:S01]  /*1000*/  IMAD R34, R34, 0x89, RZ ;  /* 0x0000008922227824 */ /* 0x000fe200078e02ff */
[----:B------:R-:W-:Y:S01]  /*1010*/  PRMT R38, R36, 0x9910, RZ ;  /* 0x0000991024267816 */ /* 0x000fe200000000ff */
[----:B------:R-:W-:Y:S01]  /*1020*/  IMAD R28, R46, 0x96b, RZ ;  /* 0x0000096b2e1c7824 */ /* 0x000fe200078e02ff */
[----:B------:R-:W-:Y:S01]  /*1030*/  SHF.R.U32.HI R18, RZ, 0xb, R18 ;  /* 0x0000000bff127819 */ /* 0x000fe20000011612 */
[----:B------:R-:W-:Y:S01]  /*1040*/  IMAD R26, R26, 0x38, RZ ;  /* 0x000000381a1a7824 */ /* 0x000fe200078e02ff */
[----:B------:R-:W-:-:S02]  /*1050*/  SHF.R.U32.HI R15, RZ, 0xb, R15 ;  /* 0x0000000bff0f7819 */ /* 0x000fc4000001160f */
[----:B------:R-:W-:Y:S01]  /*1060*/  PRMT R36, R22, 0x9910, RZ ;  /* 0x0000991016247816 */ /* 0x000fe200000000ff */
[----:B------:R-:W-:Y:S01]  /*1070*/  IMAD.MOV.U32 R22, RZ, RZ, R38 ;  /* 0x000000ffff167224 */ /* 0x000fe200078e0026 */
[----:B------:R-:W-:Y:S02]  /*1080*/  SHF.R.U32.HI R34, RZ, 0xb, R34 ;  /* 0x0000000bff227819 */ /* 0x000fe40000011622 */
[----:B------:R-:W-:Y:S01]  /*1090*/  PRMT R39, R18, 0x9910, RZ ;  /* 0x0000991012277816 */ /* 0x000fe200000000ff */
[----:B------:R-:W-:Y:S01]  /*10a0*/  IMAD R18, R36, 0xf, RZ ;  /* 0x0000000f24127824 */ /* 0x000fe200078e02ff */
[----:B------:R-:W-:Y:S01]  /*10b0*/  PRMT R38, R15, 0x9910, RZ ;  /* 0x000099100f267816 */ /* 0x000fe200000000ff */
[----:B------:R-:W-:Y:S01]  /*10c0*/  IMAD R15, R22, 0x90, RZ ;  /* 0x00000090160f7824 */ /* 0x000fe200078e02ff */
[----:B------:R-:W-:Y:S01]  /*10d0*/  PRMT R40, R34, 0x9910, RZ ;  /* 0x0000991022287816 */ /* 0x000fe200000000ff */
[----:B------:R-:W-:Y:S01]  /*10e0*/  IMAD.MOV.U32 R34, RZ, RZ, R39 ;  /* 0x000000ffff227224 */ /* 0x000fe200078e0027 */
[----:B------:R-:W-:Y:S01]  /*10f0*/  SHF.R.U32.HI R28, RZ, 0x14, R28 ;  /* 0x00000014ff1c7819 */ /* 0x000fe2000001161c */
[----:B------:R-:W-:Y:S01]  /*1100*/  IMAD.MOV.U32 R22, RZ, RZ, R38 ;  /* 0x000000ffff167224 */ /* 0x000fe200078e0026 */
[----:B------:R-:W-:Y:S01]  /*1110*/  PRMT R27, R27, 0x9910, RZ ;  /* 0x000099101b1b7816 */ /* 0x000fe200000000ff */
[----:B------:R-:W-:Y:S01]  /*1120*/  IMAD.MOV R39, RZ, RZ, -R18 ;  /* 0x000000ffff277224 */ /* 0x000fe200078e0a12 */
[C---:B------:R-:W-:Y:S01]  /*1130*/  LOP3.LUT R35, R30.reuse, 0xffff, R35, 0xf8, !PT ;  /* 0x0000ffff1e237812 */ /* 0x040fe200078ef823 */
[----:B------:R-:W-:Y:S01]  /*1140*/  IMAD.MOV.U32 R36, RZ, RZ, R40 ;  /* 0x000000ffff247224 */ /* 0x000fe200078e0028 */
[----:B------:R-:W-:Y:S01]  /*1150*/  LOP3.LUT R29, R30, 0xffff, R29, 0xf8, !PT ;  /* 0x0000ffff1e1d7812 */ /* 0x000fe200078ef81d */
[----:B------:R-:W-:Y:S01]  /*1160*/  IMAD.MOV R38, RZ, RZ, -R15 ;  /* 0x000000ffff267224 */ /* 0x000fe200078e0a0f */
[----:B------:R-:W-:Y:S01]  /*1170*/  SHF.R.U32.HI R31, RZ, 0x14, R31 ;  /* 0x00000014ff1f7819 */ /* 0x000fe2000001161f */
[----:B------:R-:W-:Y:S01]  /*1180*/  IMAD R18, R34, 0xf, RZ ;  /* 0x0000000f22127824 */ /* 0x000fe200078e02ff */
[----:B------:R-:W-:Y:S01]  /*1190*/  PRMT R34, R39, 0x7710, RZ ;  /* 0x0000771027227816 */ /* 0x000fe200000000ff */
[----:B------:R-:W-:Y:S01]  /*11a0*/  IMAD R15, R22, 0xf, RZ ;  /* 0x0000000f160f7824 */ /* 0x000fe200078e02ff */
[----:B------:R-:W-:Y:S01]  /*11b0*/  PRMT R38, R38, 0x7710, RZ ;  /* 0x0000771026267816 */ /* 0x000fe200000000ff */
[----:B------:R-:W-:Y:S01]  /*11c0*/  IMAD R22, R36, 0xf, RZ ;  /* 0x0000000f24167824 */ /* 0x000fe200078e02ff */
[----:B------:R-:W-:Y:S01]  /*11d0*/  LOP3.LUT R36, R20, 0xfe, RZ, 0xc0, !PT ;  /* 0x000000fe14247812 */ /* 0x000fe200078ec0ff */
[----:B------:R-:W-:Y:S01]  /*11e0*/  IMAD.MOV R18, RZ, RZ, -R18 ;  /* 0x000000ffff127224 */ /* 0x000fe200078e0a12 */
[----:B------:R-:W-:Y:S01]  /*11f0*/  PRMT R31, R31, 0x9910, RZ ;  /* 0x000099101f1f7816 */ /* 0x000fe200000000ff */
[----:B------:R-:W-:Y:S01]  /*1200*/  IMAD.MOV R39, RZ, RZ, -R15 ;  /* 0x000000ffff277224 */ /* 0x000fe200078e0a0f */
[----:B------:R-:W-:Y:S01]  /*1210*/  LEA.HI R77, R36, R77, RZ, 0x1f ;  /* 0x0000004d244d7211 */ /* 0x000fe200078ff8ff */
[----:B------:R-:W-:Y:S01]  /*1220*/  IMAD.MOV R22, RZ, RZ, -R22 ;  /* 0x000000ffff167224 */ /* 0x000fe200078e0a16 */
[----:B------:R-:W-:Y:S01]  /*1230*/  PRMT R18, R18, 0x7710, RZ ;  /* 0x0000771012127816 */ /* 0x000fe200000000ff */
[----:B------:R-:W-:Y:S01]  /*1240*/  IMAD.IADD R15, R21, 0x1, R34 ;  /* 0x00000001150f7824 */ /* 0x000fe200078e0222 */
[----:B------:R-:W-:Y:S01]  /*1250*/  PRMT R39, R39, 0x7710, RZ ;  /* 0x0000771027277816 */ /* 0x000fe200000000ff */
[----:B------:R-:W-:Y:S01]  /*1260*/  VIADD R21, R2, 0x3 ;  /* 0x0000000302157836 */ /* 0x000fe20000000000 */
[----:B------:R-:W-:Y:S01]  /*1270*/  PRMT R34, R22, 0x7710, RZ ;  /* 0x0000771016227816 */ /* 0x000fe200000000ff */
[----:B------:R-:W-:Y:S01]  /*1280*/  IMAD.IADD R17, R17, 0x1, R18 ;  /* 0x0000000111117824 */ /* 0x000fe200078e0212 */
[----:B------:R-:W-:Y:S01]  /*1290*/  SHF.R.U32.HI R32, RZ, 0x14, R32 ;  /* 0x00000014ff207819 */ /* 0x000fe20000011620 */
[----:B------:R-:W-:Y:S01]  /*12a0*/  IMAD.IADD R37, R37, 0x1, R38 ;  /* 0x0000000125257824 */ /* 0x000fe200078e0226 */
[----:B------:R-:W-:Y:S01]  /*12b0*/  LOP3.LUT R22, R21, 0xff, RZ, 0xc0, !PT ;  /* 0x000000ff15167812 */ /* 0x000fe200078ec0ff */
[C---:B------:R-:W-:Y:S01]  /*12c0*/  VIADD R38, R2.reuse, 0xe ;  /* 0x0000000e02267836 */ /* 0x040fe20000000000 */
[----:B------:R-:W-:Y:S01]  /*12d0*/  IADD3 R18, PT, PT, R23, R34, RZ ;  /* 0x0000002217127210 */ /* 0x000fe20007ffe0ff */
[----:B------:R-:W-:Y:S01]  /*12e0*/  VIADD R23, R2, 0x5 ;  /* 0x0000000502177836 */ /* 0x000fe20000000000 */
[----:B------:R-:W-:Y:S01]  /*12f0*/  LOP3.LUT R37, R30, 0xffff, R37, 0xf8, !PT ;  /* 0x0000ffff1e257812 */ /* 0x000fe200078ef825 */
[----:B------:R-:W-:Y:S01]  /*1300*/  IMAD R22, R22, 0x89, RZ ;  /* 0x0000008916167824 */ /* 0x000fe200078e02ff */
[----:B------:R-:W-:Y:S01]  /*1310*/  LOP3.LUT R75, R61, 0xffff, RZ, 0xc0, !PT ;  /* 0x0000ffff3d4b7812 */ /* 0x000fe200078ec0ff */
[----:B------:R-:W-:Y:S01]  /*1320*/  VIADD R34, R2, 0xa ;  /* 0x0000000a02227836 */ /* 0x000fe20000000000 */
[----:B------:R-:W-:Y:S01]  /*1330*/  LOP3.LUT R20, R23, 0xff, RZ, 0xc0, !PT ;  /* 0x000000ff17147812 */ /* 0x000fe200078ec0ff */
[----:B------:R-:W-:Y:S01]  /*1340*/  IMAD.IADD R16, R16, 0x1, R39 ;  /* 0x0000000110107824 */ /* 0x000fe200078e0227 */
[----:B------:R-:W-:Y:S01]  /*1350*/  SHF.R.U32.HI R22, RZ, 0xb, R22 ;  /* 0x0000000bff167819 */ /* 0x000fe20000011616 */
[----:B------:R-:W-:Y:S01]  /*1360*/  IMAD R40, R19, 0x25, RZ ;  /* 0x0000002513287824 */ /* 0x000fe200078e02ff */
[----:B------:R-:W-:Y:S01]  /*1370*/  LOP3.LUT R36, R34, 0xff, RZ, 0xc0, !PT ;  /* 0x000000ff22247812 */ /* 0x000fe200078ec0ff */
[----:B------:R-:W-:Y:S01]  /*1380*/  IMAD R20, R20, 0x89, RZ ;  /* 0x0000008914147824 */ /* 0x000fe200078e02ff */
[----:B------:R-:W-:Y:S01]  /*1390*/  PRMT R22, R22, 0x9910, RZ ;  /* 0x0000991016167816 */ /* 0x000fe200000000ff */
[----:B------:R-:W-:Y:S01]  /*13a0*/  IMAD R75, R75, 0x1112, RZ ;  /* 0x000011124b4b7824 */ /* 0x000fe200078e02ff */
[----:B------:R-:W-:Y:S01]  /*13b0*/  LOP3.LUT R39, R38, 0xff, RZ, 0xc0, !PT ;  /* 0x000000ff26277812 */ /* 0x000fe200078ec0ff */
[----:B------:R-:W-:Y:S01]  /*13c0*/  IMAD R36, R36, 0x89, RZ ;  /* 0x0000008924247824 */ /* 0x000fe200078e02ff */
[----:B------:R-:W-:Y:S01]  /*13d0*/  SHF.R.U32.HI R19, RZ, 0xb, R20 ;  /* 0x0000000bff137819 */ /* 0x000fe20000011614 */
[----:B------:R-:W-:Y:S01]  /*13e0*/  IMAD.MOV.U32 R20, RZ, RZ, R22 ;  /* 0x000000ffff147224 */ /* 0x000fe200078e0016 */
[----:B------:R-:W-:Y:S01]  /*13f0*/  LOP3.LUT R40, R40, 0xffff, RZ, 0xc0, !PT ;  /* 0x0000ffff28287812 */ /* 0x000fe200078ec0ff */
[----:B------:R-:W-:Y:S01]  /*1400*/  IMAD R39, R39, 0x89, RZ ;  /* 0x0000008927277824 */ /* 0x000fe200078e02ff */
[----:B------:R-:W-:Y:S01]  /*1410*/  SHF.R.U32.HI R36, RZ, 0xb, R36 ;  /* 0x0000000bff247819 */ /* 0x000fe20000011624 */
[----:B------:R-:W-:Y:S01]  /*1420*/  IMAD R20, R20, 0xf, RZ ;  /* 0x0000000f14147824 */ /* 0x000fe200078e02ff */
[----:B------:R-:W-:-:S02]  /*1430*/  SHF.R.U32.HI R60, RZ, 0x8, R40 ;  /* 0x00000008ff3c7819 */ /* 0x000fc40000011628 */
[----:B------:R-:W-:Y:S01]  /*1440*/  SHF.R.U32.HI R39, RZ, 0xb, R39 ;  /* 0x0000000bff277819 */ /* 0x000fe20000011627 */
[----:B------:R-:W-:Y:S01]  /*1450*/  IMAD.MOV R20, RZ, RZ, -R20 ;  /* 0x000000ffff147224 */ /* 0x000fe200078e0a14 */
[----:B------:R-:W-:Y:S01]  /*1460*/  PRMT R22, R19, 0x9910, RZ ;  /* 0x0000991013167816 */ /* 0x000fe200000000ff */
[----:B------:R-:W-:Y:S01]  /*1470*/  IMAD.MOV R40, RZ, RZ, -R60 ;  /* 0x000000ffff287224 */ /* 0x000fe200078e0a3c */
[----:B------:R-:W-:Y:S02]  /*1480*/  PRMT R36, R36, 0x9910, RZ ;  /* 0x0000991024247816 */ /* 0x000fe400000000ff */
[----:B------:R-:W-:Y:S01]  /*1490*/  PRMT R39, R39, 0x9910, RZ ;  /* 0x0000991027277816 */ /* 0x000fe200000000ff */
[----:B------:R-:W-:Y:S01]  /*14a0*/  IMAD R22, R22, 0xf, RZ ;  /* 0x0000000f16167824 */ /* 0x000fe200078e02ff */
[----:B------:R-:W-:Y:S01]  /*14b0*/  PRMT R20, R20, 0x7710, RZ ;  /* 0x0000771014147816 */ /* 0x000fe200000000ff */
[----:B------:R-:W-:Y:S01]  /*14c0*/  IMAD R36, R36, 0xf, RZ ;  /* 0x0000000f24247824 */ /* 0x000fe200078e02ff */
[----:B------:R-:W-:Y:S01]  /*14d0*/  LOP3.LUT R68, R68, 0xff, RZ, 0xc0, !PT ;  /* 0x000000ff44447812 */ /* 0x000fe200078ec0ff */
[----:B------:R-:W-:Y:S01]  /*14e0*/  IMAD R39, R39, 0xf, RZ ;  /* 0x0000000f27277824 */ /* 0x000fe200078e02ff */
[----:B------:R-:W-:Y:S01]  /*14f0*/  LOP3.LUT R73, R63, 0xffff, RZ, 0xc0, !PT ;  /* 0x0000ffff3f497812 */ /* 0x000fe200078ec0ff */
[----:B------:R-:W-:Y:S01]  /*1500*/  IMAD.IADD R20, R21, 0x1, R20 ;  /* 0x0000000115147824 */ /* 0x000fe200078e0214 */
[----:B------:R-:W-:Y:S01]  /*1510*/  PRMT R21, R40, 0x7710, RZ ;  /* 0x0000771028157816 */ /* 0x000fe200000000ff */
[----:B------:R-:W-:Y:S01]  /*1520*/  IMAD.MOV R22, RZ, RZ, -R22 ;  /* 0x000000ffff167224 */ /* 0x000fe200078e0a16 */
[----:B------:R-:W-:Y:S01]  /*1530*/  IADD3 R69, PT, PT, R2, 0xb6, RZ ;  /* 0x000000b602457810 */ /* 0x000fe20007ffe0ff */
[----:B------:R-:W-:Y:S01]  /*1540*/  IMAD.MOV R36, RZ, RZ, -R36 ;  /* 0x000000ffff247224 */ /* 0x000fe200078e0a24 */
[----:B------:R-:W-:Y:S01]  /*1550*/  LOP3.LUT R76, R66, 0xffff, RZ, 0xc0, !PT ;  /* 0x0000ffff424c7812 */ /* 0x000fe200078ec0ff */
[----:B------:R-:W-:Y:S01]  /*1560*/  IMAD.MOV R39, RZ, RZ, -R39 ;  /* 0x000000ffff277224 */ /* 0x000fe200078e0a27 */
[----:B------:R-:W-:Y:S01]  /*1570*/  PRMT R22, R22, 0x7710, RZ ;  /* 0x0000771016167816 */ /* 0x000fe200000000ff */
[----:B------:R-:W-:Y:S01]  /*1580*/  IMAD.IADD R21, R21, 0x1, R2 ;  /* 0x0000000115157824 */ /* 0x000fe200078e0202 */
[----:B------:R-:W-:Y:S01]  /*1590*/  PRMT R41, R36, 0x7710, RZ ;  /* 0x0000771024297816 */ /* 0x000fe200000000ff */
[C---:B------:R-:W-:Y:S01]  /*15a0*/  VIADD R36, R2.reuse, 0x1a0 ;  /* 0x000001a002247836 */ /* 0x040fe20000000000 */
[----:B------:R-:W-:Y:S01]  /*15b0*/  PRMT R43, R39, 0x7710, RZ ;  /* 0x00007710272b7816 */ /* 0x000fe200000000ff */
[----:B------:R-:W-:Y:S01]  /*15c0*/  @P5 VIADD R36, R2, 0xffffffed ;  /* 0xffffffed02245836 */ /* 0x000fe20000000000 */
[----:B------:R-:W-:Y:S01]  /*15d0*/  LOP3.LUT R39, R21, 0xfe, RZ, 0xc0, !PT ;  /* 0x000000fe15277812 */ /* 0x000fe200078ec0ff */
[----:B------:R-:W-:Y:S01]  /*15e0*/  IMAD.IADD R21, R23, 0x1, R22 ;  /* 0x0000000117157824 */ /* 0x000fe200078e0216 */
[----:B------:R-:W-:Y:S01]  /*15f0*/  LOP3.LUT R79, R69, 0xffff, RZ, 0xc0, !PT ;  /* 0x0000ffff454f7812 */ /* 0x000fe200078ec0ff */
[----:B------:R-:W-:Y:S01]  /*1600*/  IMAD.IADD R22, R34, 0x1, R41 ;  /* 0x0000000122167824 */ /* 0x000fe200078e0229 */
[----:B------:R-:W-:Y:S01]  /*1610*/  LEA.HI R60, R39, R60, RZ, 0x1f ;  /* 0x0000003c273c7211 */ /* 0x000fe200078ff8ff */
[----:B------:R-:W-:Y:S01]  /*1620*/  IMAD.IADD R23, R38, 0x1, R43 ;  /* 0x0000000126177824 */ /* 0x000fe200078e022b */
[----:B------:R-:W-:Y:S01]  /*1630*/  IADD3 R43, PT, PT, R2, 0xc, RZ ;  /* 0x0000000c022b7810 */ /* 0x000fe20007ffe0ff */
[C---:B------:R-:W-:Y:S01]  /*1640*/  IMAD.SHL.U32 R34, R24.reuse, 0x20000000, RZ ;  /* 0x2000000018227824 */ /* 0x040fe200078e00ff */
[----:B------:R-:W-:Y:S01]  /*1650*/  LOP3.LUT R24, R24, 0x3, RZ, 0xc0, !PT ;  /* 0x0000000318187812 */ /* 0x000fe200078ec0ff */
[C---:B------:R-:W-:Y:S01]  /*1660*/  VIADD R38, R2.reuse, 0x137 ;  /* 0x0000013702267836 */ /* 0x040fe20000000000 */
[----:B------:R-:W-:Y:S01]  /*1670*/  PRMT R39, R43, 0x9910, RZ ;  /* 0x000099102b277816 */ /* 0x000fe200000000ff */
[----:B------:R-:W-:Y:S01]  /*1680*/  @P6 VIADD R38, R2, 0xffffff84 ;  /* 0xffffff8402266836 */ /* 0x000fe20000000000 */
[----:B------:R-:W-:Y:S01]  /*1690*/  SHF.R.S32.HI R34, RZ, 0x1f, R34 ;  /* 0x0000001fff227819 */ /* 0x000fe20000011422 */
[----:B------:R-:W-:Y:S01]  /*16a0*/  IMAD R45, R24, 0xe, RZ ;  /* 0x0000000e182d7824 */ /* 0x000fe200078e02ff */
[----:B------:R-:W-:Y:S01]  /*16b0*/  ISETP.LT.U32.AND P6, PT, R36, 0xf, !P1 ;  /* 0x0000000f2400780c */ /* 0x000fe20004fc1070 */
[----:B------:R-:W-:Y:S01]  /*16c0*/  IMAD R39, R39, 0x89, RZ ;  /* 0x0000008927277824 */ /* 0x000fe200078e02ff */
[----:B------:R-:W-:Y:S01]  /*16d0*/  LOP3.LUT R24, R34, 0x620, RZ, 0xc0, !PT ;  /* 0x0000062022187812 */ /* 0x000fe200078ec0ff */
[----:B------:R-:W-:Y:S01]  /*16e0*/  VIADD R34, R2, 0x175 ;  /* 0x0000017502227836 */ /* 0x000fe20000000000 */
[----:B------:R-:W-:Y:S01]  /*16f0*/  ISETP.LT.U32.AND P5, PT, R38, 0xf, !P1 ;  /* 0x0000000f2600780c */ /* 0x000fe20004fa1070 */
[C---:B------:R-:W-:Y:S01]  /*1700*/  @P2 VIADD R34, R2.reuse, 0xffffffc2 ;  /* 0xffffffc202222836 */ /* 0x040fe20000000000 */
[C---:B------:R-:W-:Y:S01]  /*1710*/  ISETP.GE.U32.AND P2, PT, R2.reuse, 0x2b, PT ;  /* 0x0000002b0200780c */ /* 0x040fe20003f46070 */
[----:B------:R-:W-:Y:S01]  /*1720*/  IMAD.IADD R47, R45, 0x1, R24 ;  /* 0x000000012d2f7824 */ /* 0x000fe200078e0218 */
[----:B------:R-:W-:Y:S01]  /*1730*/  LOP3.LUT R24, R39, 0xffff, RZ, 0xc0, !PT ;  /* 0x0000ffff27187812 */ /* 0x000fe200078ec0ff */
[C---:B------:R-:W-:Y:S01]  /*1740*/  VIADD R40, R2.reuse, 0x10c ;  /* 0x0000010c02287836 */ /* 0x040fe20000000000 */
[----:B------:R-:W-:Y:S01]  /*1750*/  LOP3.LUT R39, R33, 0xff, RZ, 0xc0, !PT ;  /* 0x000000ff21277812 */ /* 0x000fe200078ec0ff */
[C---:B------:R-:W-:Y:S01]  /*1760*/  VIADD R41, R47.reuse, 0xc07 ;  /* 0x00000c072f297836 */ /* 0x040fe20000000000 */
[----:B------:R-:W-:Y:S01]  /*1770*/  SHF.R.U32.HI R24, RZ, 0xb, R24 ;  /* 0x0000000bff187819 */ /* 0x000fe20000011618 */
[----:B------:R-:W-:Y:S01]  /*1780*/  @!P0 VIADD R41, R47, 0xffffffc7 ;  /* 0xffffffc72f298836 */ /* 0x000fe20000000000 */
[----:B------:R-:W-:Y:S01]  /*1790*/  LOP3.LUT P0, RZ, R45, R39, RZ, 0xfc, !PT ;  /* 0x000000272dff7212 */ /* 0x000fe2000780fcff */
[----:B------:R-:W-:Y:S01]  /*17a0*/  @P4 VIADD R40, R2, 0xffffff59 ;  /* 0xffffff5902284836 */ /* 0x000fe20000000000 */
[----:B------:R-:W-:Y:S01]  /*17b0*/  PRMT R33, R24, 0x9910, RZ ;  /* 0x0000991018217816 */ /* 0x000fe200000000ff */
[----:B------:R-:W-:Y:S01]  /*17c0*/  IMAD R24, R25, 0xf, RZ ;  /* 0x0000000f19187824 */ /* 0x000fe200078e02ff */
[----:B------:R-:W-:Y:S01]  /*17d0*/  PLOP3.LUT P6, PT, P6, P0, PT, 0xf2, 0x2f ;  /* 0x00000000002f781c */ /* 0x000fe200037c1e72 */
[----:B------:R-:W-:Y:S01]  /*17e0*/  VIADD R47, R47, 0xffffffc7 ;  /* 0xffffffc72f2f7836 */ /* 0x000fe20000000000 */
[----:B------:R-:W-:Y:S01]  /*17f0*/  PLOP3.LUT P5, PT, P5, P0, PT, 0xf2, 0x2f ;  /* 0x00000000002f781c */ /* 0x000fe20002fa1e72 */
[----:B------:R-:W-:Y:S01]  /*1800*/  IMAD.MOV.U32 R25, RZ, RZ, R33 ;  /* 0x000000ffff197224 */ /* 0x000fe200078e0021 */
[----:B------:R-:W-:Y:S01]  /*1810*/  ISETP.GE.U32.AND P0, PT, R2, 0x84, PT ;  /* 0x000000840200780c */ /* 0x000fe20003f06070 */
[----:B------:R-:W-:Y:S01]  /*1820*/  IMAD.MOV R33, RZ, RZ, -R24 ;  /* 0x000000ffff217224 */ /* 0x000fe200078e0a18 */
[----:B------:R-:W-:Y:S01]  /*1830*/  LOP3.LUT R36, R36, 0xffff, RZ, 0xc0, !PT ;  /* 0x0000ffff24247812 */ /* 0x000fe200078ec0ff */
[----:B------:R-:W-:Y:S01]  /*1840*/  IMAD R24, R25, 0xf, RZ ;  /* 0x0000000f19187824 */ /* 0x000fe200078e02ff */
[----:B------:R-:W-:Y:S01]  /*1850*/  LOP3.LUT R81, R70, 0xffff, RZ, 0xc0, !PT ;  /* 0x0000ffff46517812 */ /* 0x000fe200078ec0ff */
[----:B------:R-:W-:Y:S01]  /*1860*/  IMAD.IADD R62, R47, 0x1, R42 ;  /* 0x000000012f3e7824 */ /* 0x000fe200078e022a */
[----:B------:R-:W-:Y:S01]  /*1870*/  PRMT R25, R33, 0x7710, RZ ;  /* 0x0000771021197816 */ /* 0x000fe200000000ff */
[----:B------:R-:W-:Y:S01]  /*1880*/  VIADD R33, R2, 0xffffffd5 ;  /* 0xffffffd502217836 */ /* 0x000fe20000000000 */
[----:B------:R-:W-:Y:S01]  /*1890*/  LOP3.LUT R74, R65, 0xffff, RZ, 0xc0, !PT ;  /* 0x0000ffff414a7812 */ /* 0x000fe200078ec0ff */
[----:B------:R-:W-:Y:S01]  /*18a0*/  IMAD.MOV R48, RZ, RZ, -R24 ;  /* 0x000000ffff307224 */ /* 0x000fe200078e0a18 */
[----:B------:R-:W-:Y:S01]  /*18b0*/  LOP3.LUT R78, R67, 0xffff, RZ, 0xc0, !PT ;  /* 0x0000ffff434e7812 */ /* 0x000fe200078ec0ff */
[----:B------:R-:W-:Y:S01]  /*18c0*/  IMAD.IADD R24, R25, 0x1, R2 ;  /* 0x0000000119187824 */ /* 0x000fe200078e0202 */
[C---:B------:R-:W-:Y:S01]  /*18d0*/  SEL R33, R44.reuse, R33, !P2 ;  /* 0x000000212c217207 */ /* 0x040fe20005000000 */
[----:B------:R-:W-:Y:S01]  /*18e0*/  IMAD.IADD R56, R47, 0x1, R39 ;  /* 0x000000012f387824 */ /* 0x000fe200078e0227 */
[----:B------:R-:W-:Y:S01]  /*18f0*/  LOP3.LUT R44, R44, 0xffff, RZ, 0xc0, !PT ;  /* 0x0000ffff2c2c7812 */ /* 0x000fe200078ec0ff */
[----:B------:R-:W-:Y:S01]  /*1900*/  IMAD R69, R76, 0x1112, RZ ;  /* 0x000011124c457824 */ /* 0x000fe200078e02ff */
[----:B------:R-:W-:Y:S01]  /*1910*/  PRMT R48, R48, 0x7710, RZ ;  /* 0x0000771030307816 */ /* 0x000fe200000000ff */
[----:B------:R-:W-:Y:S01]  /*1920*/  IMAD R66, R73, 0x1112, RZ ;  /* 0x0000111249427824 */ /* 0x000fe200078e02ff */
[----:B------:R-:W-:Y:S01]  /*1930*/  LOP3.LUT P4, RZ, R45, 0xff, R24, 0xf8, !PT ;  /* 0x000000ff2dff7812 */ /* 0x000fe2000788f818 */
[----:B------:R-:W-:Y:S01]  /*1940*/  IMAD R44, R44, 0x38f, RZ ;  /* 0x0000038f2c2c7824 */ /* 0x000fe200078e02ff */
[----:B------:R-:W-:Y:S01]  /*1950*/  ISETP.GE.U32.AND P2, PT, R2, 0x81, PT ;  /* 0x000000810200780c */ /* 0x000fe20003f46070 */
[----:B------:R-:W-:Y:S01]  /*1960*/  IMAD.IADD R25, R43, 0x1, R48 ;  /* 0x000000012b197824 */ /* 0x000fe200078e0230 */
[----:B------:R-:W-:Y:S01]  /*1970*/  LOP3.LUT R64, R64, 0xff, RZ, 0xc0, !PT ;  /* 0x000000ff40407812 */ /* 0x000fe200078ec0ff */
[----:B------:R-:W-:Y:S01]  /*1980*/  @P0 VIADD R43, R2, 0xffffff7c ;  /* 0xffffff7c022b0836 */ /* 0x000fe20000000000 */
[----:B------:R-:W-:Y:S01]  /*1990*/  LOP3.LUT P0, RZ, R45, R42, RZ, 0xfc, !PT ;  /* 0x0000002a2dff7212 */ /* 0x000fe2000780fcff */
[----:B------:R-:W-:Y:S01]  /*19a0*/  IMAD R45, R46, 0x71d, RZ ;  /* 0x0000071d2e2d7824 */ /* 0x000fe200078e02ff */
[----:B------:R-:W-:Y:S01]  /*19b0*/  SHF.R.U32.HI R44, RZ, 0x11, R44 ;  /* 0x00000011ff2c7819 */ /* 0x000fe2000001162c */
[----:B------:R-:W-:Y:S01]  /*19c0*/  IMAD R67, R74, 0x1112, RZ ;  /* 0x000011124a437824 */ /* 0x000fe200078e02ff */
[----:B------:R-:W-:Y:S01]  /*19d0*/  PLOP3.LUT P4, PT, P3, P4, PT, 0x2f, 0xf2 ;  /* 0x0000000000f2781c */ /* 0x000fe20001f88577 */
[----:B------:R-:W-:Y:S01]  /*19e0*/  IMAD R70, R78, 0x1112, RZ ;  /* 0x000011124e467824 */ /* 0x000fe200078e02ff */
[----:B------:R-:W-:Y:S01]  /*19f0*/  PRMT R46, R44, 0x9910, RZ ;  /* 0x000099102c2e7816 */ /* 0x000fe200000000ff */
[----:B------:R-:W-:Y:S01]  /*1a00*/  IMAD R79, R79, 0x1112, RZ ;  /* 0x000011124f4f7824 */ /* 0x000fe200078e02ff */
[----:B------:R-:W-:Y:S01]  /*1a10*/  SHF.R.U32.HI R45, RZ, 0x12, R45 ;  /* 0x00000012ff2d7819 */ /* 0x000fe2000001162d */
[----:B------:R-:W-:Y:S01]  /*1a20*/  @P2 VIADD R49, R2, 0xffffff7f ;  /* 0xffffff7f02312836 */ /* 0x000fe20000000000 */
[----:B------:R-:W-:Y:S01]  /*1a30*/  PRMT R44, R28, 0x9910, RZ ;  /* 0x000099101c2c7816 */ /* 0x000fe200000000ff */
[----:B------:R-:W-:Y:S01]  /*1a40*/  IMAD R28, R27, 0xc40, RZ ;  /* 0x00000c401b1c7824 */ /* 0x000fe200078e02ff */
[----:B------:R-:W-:Y:S01]  /*1a50*/  PRMT R48, R45, 0x9910, RZ ;  /* 0x000099102d307816 */ /* 0x000fe200000000ff */
[----:B------:R-:W-:Y:S01]  /*1a60*/  IMAD R46, R46, 0x480, RZ ;  /* 0x000004802e2e7824 */ /* 0x000fe200078e02ff */
[----:B------:R-:W-:Y:S01]  /*1a70*/  LOP3.LUT R27, R26, 0xffff, RZ, 0xc0, !PT ;  /* 0x0000ffff1a1b7812 */ /* 0x000fe200078ec0ff */
[----:B------:R-:W-:Y:S01]  /*1a80*/  IMAD.MOV.U32 R45, RZ, RZ, R44 ;  /* 0x000000ffff2d7224 */ /* 0x000fe200078e002c */
[----:B------:R-:W-:Y:S01]  /*1a90*/  LOP3.LUT R26, R12, 0xff, RZ, 0xc0, !PT ;  /* 0x000000ff0c1a7812 */ /* 0x000fe200078ec0ff */
[----:B------:R-:W-:Y:S01]  /*1aa0*/  IMAD R48, R48, 0x480, RZ ;  /* 0x0000048030307824 */ /* 0x000fe200078e02ff */
[----:B------:R-:W-:Y:S01]  /*1ab0*/  LOP3.LUT R28, R28, 0xffff, RZ, 0xc0, !PT ;  /* 0x0000ffff1c1c7812 */ /* 0x000fe200078ec0ff */
[----:B------:R-:W-:Y:S01]  /*1ac0*/  IMAD R45, R45, 0xc40, RZ ;  /* 0x00000c402d2d7824 */ /* 0x000fe200078e02ff */
[----:B------:R-:W-:-:S02]  /*1ad0*/  LOP3.LUT R44, R13, 0xff, RZ, 0xc0, !PT ;  /* 0x000000ff0d2c7812 */ /* 0x000fc400078ec0ff */
[-C--:B------:R-:W-:Y:S02]  /*1ae0*/  IADD3 R27, PT, PT, R27, R47.reuse, R26 ;  /* 0x0000002f1b1b7210 */ /* 0x080fe40007ffe01a */
[----:B------:R-:W-:Y:S01]  /*1af0*/  LOP3.LUT R26, R46, 0xffff, RZ, 0xc0, !PT ;  /* 0x0000ffff2e1a7812 */ /* 0x000fe200078ec0ff */
[----:B------:R-:W-:Y:S01]  /*1b00*/  VIADD R46, R2, 0x1260 ;  /* 0x00001260022e7836 */ /* 0x000fe20000000000 */
[----:B------:R-:W-:Y:S02]  /*1b10*/  IADD3 R44, PT, PT, R28, R47, R44 ;  /* 0x0000002f1c2c7210 */ /* 0x000fe40007ffe02c */
[----:B------:R-:W-:Y:S01]  /*1b20*/  LOP3.LUT R45, R45, 0xffff, RZ, 0xc0, !PT ;  /* 0x0000ffff2d2d7812 */ /* 0x000fe200078ec0ff */
[----:B------:R-:W-:Y:S01]  /*1b30*/  IMAD.IADD R26, R26, 0x1, R35 ;  /* 0x000000011a1a7824 */ /* 0x000fe200078e0223 */
[----:B------:R-:W-:Y:S02]  /*1b40*/  LOP3.LUT R48, R48, 0xffff, RZ, 0xc0, !PT ;  /* 0x0000ffff30307812 */ /* 0x000fe400078ec0ff */
[----:B------:R-:W-:-:S02]  /*1b50*/  LOP3.LUT R28, R15, 0xff, RZ, 0xc0, !PT ;  /* 0x000000ff0f1c7812 */ /* 0x000fc400078ec0ff */
[----:B------:R-:W-:Y:S02]  /*1b60*/  LOP3.LUT R46, R46, 0xffff, RZ, 0xc0, !PT ;  /* 0x0000ffff2e2e7812 */ /* 0x000fe400078ec0ff */
[----:B------:R-:W-:Y:S01]  /*1b70*/  IADD3 R35, PT, PT, R45, R47, R28 ;  /* 0x0000002f2d237210 */ /* 0x000fe20007ffe01c */
[----:B------:R-:W-:Y:S01]  /*1b80*/  IMAD.IADD R28, R48, 0x1, R37 ;  /* 0x00000001301c7824 */ /* 0x000fe200078e0225 */
[C---:B------:R-:W-:Y:S01]  /*1b90*/  ISETP.GE.U32.AND P2, PT, R2.reuse, 0xac, PT ;  /* 0x000000ac0200780c */ /* 0x040fe20003f46070 */
[C---:B------:R-:W-:Y:S01]  /*1ba0*/  VIADD R37, R2.reuse, 0xd04 ;  /* 0x00000d0402257836 */ /* 0x040fe20000000000 */
[----:B------:R-:W-:Y:S01]  /*1bb0*/  SHF.R.U32.HI R66, RZ, 0x10, R66 ;  /* 0x00000010ff427819 */ /* 0x000fe20000011642 */
[C---:B------:R-:W-:Y:S01]  /*1bc0*/  VIADD R45, R2.reuse, 0x10d8 ;  /* 0x000010d8022d7836 */ /* 0x040fe20000000000 */
[----:B------:R-:W-:Y:S01]  /*1bd0*/  SHF.R.U32.HI R67, RZ, 0x10, R67 ;  /* 0x00000010ff437819 */ /* 0x000fe20000011643 */
[C---:B------:R-:W-:Y:S01]  /*1be0*/  VIADD R48, R2.reuse, 0x3d4 ;  /* 0x000003d402307836 */ /* 0x040fe20000000000 */
        /* <DEDUP_REMOVED lines=8> */
[----:B------:R-:W-:Y:S01]  /*1c70*/  SHF.R.U32.HI R46, RZ, 0x16, R46 ;  /* 0x00000016ff2e7819 */ /* 0x000fe2000001162e */
[----:B------:R-:W-:Y:S01]  /*1c80*/  IMAD R48, R48, 0x71d, RZ ;  /* 0x0000071d30307824 */ /* 0x000fe200078e02ff */
[----:B------:R-:W-:Y:S01]  /*1c90*/  SHF.R.U32.HI R37, RZ, 0x14, R50 ;  /* 0x00000014ff257819 */ /* 0x000fe20000011632 */
[----:B------:R-:W-:Y:S01]  /*1ca0*/  IMAD R50, R45, 0x96b, RZ ;  /* 0x0000096b2d327824 */ /* 0x000fe200078e02ff */
[----:B------:R-:W-:Y:S01]  /*1cb0*/  SHF.R.U32.HI R45, RZ, 0x16, R51 ;  /* 0x00000016ff2d7819 */ /* 0x000fe20000011633 */
[----:B------:R-:W-:Y:S01]  /*1cc0*/  @P2 VIADD R55, R2, 0xffffff54 ;  /* 0xffffff5402372836 */ /* 0x000fe20000000000 */
[----:B------:R-:W-:-:S02]  /*1cd0*/  PRMT R37, R37, 0x9910, RZ ;  /* 0x0000991025257816 */ /* 0x000fc400000000ff */
[----:B------:R-:W-:Y:S02]  /*1ce0*/  PRMT R51, R45, 0x9910, RZ ;  /* 0x000099102d337816 */ /* 0x000fe400000000ff */
[----:B------:R-:W-:Y:S02]  /*1cf0*/  MOV R45, R37 ;  /* 0x00000025002d7202 */ /* 0x000fe40000000f00 */
[----:B------:R-:W-:Y:S02]  /*1d00*/  SHF.R.U32.HI R48, RZ, 0x12, R48 ;  /* 0x00000012ff307819 */ /* 0x000fe40000011630 */
[----:B------:R-:W-:Y:S01]  /*1d10*/  PRMT R52, R46, 0x9910, RZ ;  /* 0x000099102e347816 */ /* 0x000fe200000000ff */
[----:B------:R-:W-:Y:S01]  /*1d20*/  IMAD.MOV.U32 R46, RZ, RZ, R51 ;  /* 0x000000ffff2e7224 */ /* 0x000fe200078e0033 */
[----:B------:R-:W-:Y:S01]  /*1d30*/  SHF.R.U32.HI R37, RZ, 0x14, R50 ;  /* 0x00000014ff257819 */ /* 0x000fe20000011632 */
[----:B------:R-:W-:Y:S01]  /*1d40*/  IMAD R45, R45, 0xc40, RZ ;  /* 0x00000c402d2d7824 */ /* 0x000fe200078e02ff */
[----:B------:R-:W-:Y:S01]  /*1d50*/  PRMT R50, R48, 0x9910, RZ ;  /* 0x0000991030327816 */ /* 0x000fe200000000ff */
[----:B------:R-:W-:Y:S01]  /*1d60*/  IMAD R48, R46, 0xc40, RZ ;  /* 0x00000c402e307824 */ /* 0x000fe200078e02ff */
[----:B------:R-:W-:Y:S01]  /*1d70*/  PRMT R54, R37, 0x9910, RZ ;  /* 0x0000991025367816 */ /* 0x000fe200000000ff */
[----:B------:R-:W-:Y:S01]  /*1d80*/  IMAD.MOV.U32 R51, RZ, RZ, R52 ;  /* 0x000000ffff337224 */ /* 0x000fe200078e0034 */
[----:B------:R-:W-:Y:S01]  /*1d90*/  LOP3.LUT R46, R16, 0xff, RZ, 0xc0, !PT ;  /* 0x000000ff102e7812 */ /* 0x000fe200078ec0ff */
[----:B------:R-:W-:Y:S01]  /*1da0*/  IMAD.MOV.U32 R52, RZ, RZ, R50 ;  /* 0x000000ffff347224 */ /* 0x000fe200078e0032 */
[----:B------:R-:W-:Y:S01]  /*1db0*/  LOP3.LUT R37, R45, 0xffff, RZ, 0xc0, !PT ;  /* 0x0000ffff2d257812 */ /* 0x000fe200078ec0ff */
[----:B------:R-:W-:Y:S01]  /*1dc0*/  IMAD R51, R51, 0xc40, RZ ;  /* 0x00000c4033337824 */ /* 0x000fe200078e02ff */
[----:B------:R-:W-:Y:S01]  /*1dd0*/  LOP3.LUT R45, R48, 0xffff, RZ, 0xc0, !PT ;  /* 0x0000ffff302d7812 */ /* 0x000fe200078ec0ff */
[----:B------:R-:W-:Y:S01]  /*1de0*/  IMAD.IADD R48, R46, 0x1, R41 ;  /* 0x000000012e307824 */ /* 0x000fe200078e0229 */
[----:B------:R-:W-:Y:S01]  /*1df0*/  LOP3.LUT R50, R17, 0xff, RZ, 0xc0, !PT ;  /* 0x000000ff11327812 */ /* 0x000fe200078ec0ff */
[----:B------:R-:W-:Y:S01]  /*1e00*/  IMAD R52, R52, 0x480, RZ ;  /* 0x0000048034347824 */ /* 0x000fe200078e02ff */
[----:B------:R-:W-:-:S02]  /*1e10*/  IADD3 R37, PT, PT, R37, R47, R46 ;  /* 0x0000002f25257210 */ /* 0x000fc40007ffe02e */
[-C--:B------:R-:W-:Y:S01]  /*1e20*/  IADD3 R41, PT, PT, R45, R47.reuse, R50 ;  /* 0x0000002f2d297210 */ /* 0x080fe20007ffe032 */
[----:B------:R-:W-:Y:S01]  /*1e30*/  IMAD.MOV.U32 R45, RZ, RZ, R54 ;  /* 0x000000ffff2d7224 */ /* 0x000fe200078e0036 */
[----:B------:R-:W-:Y:S02]  /*1e40*/  LOP3.LUT R51, R51, 0xffff, RZ, 0xc0, !PT ;  /* 0x0000ffff33337812 */ /* 0x000fe400078ec0ff */
[----:B------:R-:W-:Y:S01]  /*1e50*/  LOP3.LUT R46, R18, 0xff, RZ, 0xc0, !PT ;  /* 0x000000ff122e7812 */ /* 0x000fe200078ec0ff */
[----:B------:R-:W-:Y:S01]  /*1e60*/  IMAD R45, R45, 0xc40, RZ ;  /* 0x00000c402d2d7824 */ /* 0x000fe200078e02ff */
[----:B------:R-:W-:Y:S02]  /*1e70*/  LOP3.LUT R52, R52, 0xffff, RZ, 0xc0, !PT ;  /* 0x0000ffff34347812 */ /* 0x000fe400078ec0ff */
[----:B------:R-:W-:Y:S02]  /*1e80*/  IADD3 R46, PT, PT, R51, R47, R46 ;  /* 0x0000002f332e7210 */ /* 0x000fe40007ffe02e */
[----:B------:R-:W-:Y:S01]  /*1e90*/  LOP3.LUT R51, R45, 0xffff, RZ, 0xc0, !PT ;  /* 0x0000ffff2d337812 */ /* 0x000fe200078ec0ff */
[----:B------:R-:W-:Y:S01]  /*1ea0*/  IMAD.IADD R29, R52, 0x1, R29 ;  /* 0x00000001341d7824 */ /* 0x000fe200078e021d */
[----:B------:R-:W-:-:S02]  /*1eb0*/  LOP3.LUT R50, R24, 0xff, RZ, 0xc0, !PT ;  /* 0x000000ff18327812 */ /* 0x000fc400078ec0ff */
[----:B------:R-:W-:Y:S02]  /*1ec0*/  LOP3.LUT R52, R14, 0xff, RZ, 0xc0, !PT ;  /* 0x000000ff0e347812 */ /* 0x000fe400078ec0ff */
[----:B------:R-:W-:Y:S02]  /*1ed0*/  LOP3.LUT R54, R21, 0xff, RZ, 0xc0, !PT ;  /* 0x000000ff15367812 */ /* 0x000fe400078ec0ff */
[----:B------:R-:W-:Y:S01]  /*1ee0*/  IADD3 R42, PT, PT, R51, R47, R50 ;  /* 0x0000002f332a7210 */ /* 0x000fe20007ffe032 */
[C---:B------:R-:W-:Y:S01]  /*1ef0*/  VIADD R50, R2.reuse, 0x13e8 ;  /* 0x000013e802327836 */ /* 0x040fe20000000000 */
[C---:B------:R-:W-:Y:S01]  /*1f00*/  ISETP.GE.U32.AND P2, PT, R2.reuse, 0x94, PT ;  /* 0x000000940200780c */ /* 0x040fe20003f46070 */
[C---:B------:R-:W-:Y:S01]  /*1f10*/  IMAD.IADD R39, R47.reuse, 0x1, R52 ;  /* 0x000000012f277824 */ /* 0x040fe200078e0234 */
[----:B------:R-:W-:Y:S01]  /*1f20*/  IADD3 R52, PT, PT, R2, 0x11f, RZ ;  /* 0x0000011f02347810 */ /* 0x000fe20007ffe0ff */
[----:B------:R-:W-:Y:S01]  /*1f30*/  IMAD.IADD R45, R47, 0x1, R54 ;  /* 0x000000012f2d7824 */ /* 0x000fe200078e0236 */
[----:B------:R-:W-:Y:S01]  /*1f40*/  LOP3.LUT R50, R50, 0xffff, RZ, 0xc0, !PT ;  /* 0x0000ffff32327812 */ /* 0x000fe200078ec0ff */
[C---:B------:R-:W-:Y:S01]  /*1f50*/  VIADD R51, R2.reuse, 0x1570 ;  /* 0x0000157002337836 */ /* 0x040fe20000000000 */
[----:B------:R-:W-:Y:S01]  /*1f60*/  LOP3.LUT R55, R55, 0xffff, RZ, 0xc0, !PT ;  /* 0x0000ffff37377812 */ /* 0x000fe200078ec0ff */
[C---:B------:R-:W-:Y:S01]  /*1f70*/  VIADD R47, R2.reuse, 0x9f4 ;  /* 0x000009f4022f7836 */ /* 0x040fe20000000000 */
[----:B------:R-:W-:Y:S01]  /*1f80*/  ISETP.GT.U32.AND P3, PT, R2, 0x61, PT ;  /* 0x000000610200780c */ /* 0x000fe20003f64070 */
[----:B------:R-:W-:Y:S01]  /*1f90*/  IMAD R50, R50, 0x25ab, RZ ;  /* 0x000025ab32327824 */ /* 0x000fe200078e02ff */
[----:B------:R-:W-:Y:S01]  /*1fa0*/  LOP3.LUT R51, R51, 0xffff, RZ, 0xc0, !PT ;  /* 0x0000ffff33337812 */ /* 0x000fe200078ec0ff */
[----:B------:R-:W-:Y:S01]  /*1fb0*/  IMAD R53, R53, 0x38, R42 ;  /* 0x0000003835357824 */ /* 0x000fe200078e022a */
[----:B------:R-:W-:Y:S01]  /*1fc0*/  LOP3.LUT R47, R47, 0xffff, RZ, 0xc0, !PT ;  /* 0x0000ffff2f2f7812 */ /* 0x000fe200078ec0ff */
[C---:B------:R-:W-:Y:S01]  /*1fd0*/  @P2 VIADD R52, R2.reuse, 0xffffff6c ;  /* 0xffffff6c02342836 */ /* 0x040fe20000000000 */
[----:B------:R-:W-:Y:S01]  /*1fe0*/  ISETP.GE.U32.AND P2, PT, R2, 0x26, PT ;  /* 0x000000260200780c */ /* 0x000fe20003f46070 */
[----:B------:R-:W-:Y:S01]  /*1ff0*/  IMAD R54, R51, 0x25ab, RZ ;  /* 0x000025ab33367824 */ /* 0x000fe200078e02ff */
[----:B------:R-:W-:Y:S01]  /*2000*/  LOP3.LUT R51, R49, 0xffff, RZ, 0xc0, !PT ;  /* 0x0000ffff31337812 */ /* 0x000fe200078ec0ff */
[----:B------:R-:W-:Y:S01]  /*2010*/  IMAD R47, R47, 0x96b, RZ ;  /* 0x0000096b2f2f7824 */ /* 0x000fe200078e02ff */
[----:B------:R-:W-:Y:S01]  /*2020*/  SHF.R.U32.HI R49, RZ, 0x16, R50 ;  /* 0x00000016ff317819 */ /* 0x000fe20000011632 */
[----:B------:R-:W-:Y:S01]  /*2030*/  IMAD.MOV.U32 R42, RZ, RZ, RZ ;  /* 0x000000ffff2a7224 */ /* 0x000fe200078e00ff */
[----:B------:R-:W-:-:S02]  /*2040*/  SHF.R.U32.HI R50, RZ, 0x16, R54 ;  /* 0x00000016ff327819 */ /* 0x000fc40000011636 */
[----:B------:R-:W-:Y:S02]  /*2050*/  SHF.R.U32.HI R47, RZ, 0x14, R47 ;  /* 0x00000014ff2f7819 */ /* 0x000fe4000001162f */
[----:B------:R-:W-:Y:S02]  /*2060*/  PRMT R54, R49, 0x9910, RZ ;  /* 0x0000991031367816 */ /* 0x000fe400000000ff */
[----:B------:R-:W-:Y:S01]  /*2070*/  PRMT R49, R47, 0x9910, RZ ;  /* 0x000099102f317816 */ /* 0x000fe200000000ff */
[----:B------:R-:W-:Y:S01]  /*2080*/  IMAD.MOV.U32 R47, RZ, RZ, R31 ;  /* 0x000000ffff2f7224 */ /* 0x000fe200078e001f */
[----:B------:R-:W-:Y:S01]  /*2090*/  PRMT R57, R50, 0x9910, RZ ;  /* 0x0000991032397816 */ /* 0x000fe200000000ff */
[----:B------:R-:W-:Y:S01]  /*20a0*/  IMAD.MOV.U32 R50, RZ, RZ, R54 ;  /* 0x000000ffff327224 */ /* 0x000fe200078e0036 */
[----:B------:R-:W-:Y:S01]  /*20b0*/  SHF.R.U32.HI R69, RZ, 0x10, R69 ;  /* 0x00000010ff457819 */ /* 0x000fe20000011645 */
[----:B------:R-:W-:Y:S01]  /*20c0*/  IMAD R31, R51, 0x8889, RZ ;  /* 0x00008889331f7824 */ /* 0x000fe200078e02ff */
[----:B------:R-:W-:Y:S01]  /*20d0*/  SHF.R.U32.HI R70, RZ, 0x10, R70 ;  /* 0x00000010ff467819 */ /* 0x000fe20000011646 */
[----:B------:R-:W-:Y:S01]  /*20e0*/  IMAD R47, R47, 0xc40, RZ ;  /* 0x00000c402f2f7824 */ /* 0x000fe200078e02ff */
[----:B------:R-:W-:Y:S01]  /*20f0*/  PRMT R74, R66, 0x9910, RZ ;  /* 0x00009910424a7816 */ /* 0x000fe200000000ff */
[----:B------:R-:W-:Y:S01]  /*2100*/  IMAD R50, R50, 0xc40, RZ ;  /* 0x00000c4032327824 */ /* 0x000fe200078e02ff */
[----:B------:R-:W-:Y:S01]  /*2110*/  SHF.R.U32.HI R31, RZ, 0x13, R31 ;  /* 0x00000013ff1f7819 */ /* 0x000fe2000001161f */
[----:B------:R-:W-:Y:S01]  /*2120*/  IMAD.MOV.U32 R54, RZ, RZ, R57 ;  /* 0x000000ffff367224 */ /* 0x000fe200078e0039 */
[----:B------:R-:W-:Y:S01]  /*2130*/  LOP3.LUT R47, R47, 0xffff, RZ, 0xc0, !PT ;  /* 0x0000ffff2f2f7812 */ /* 0x000fe200078ec0ff */
[----:B------:R-:W-:Y:S01]  /*2140*/  IMAD R49, R49, 0xc40, RZ ;  /* 0x00000c4031317824 */ /* 0x000fe200078e02ff */
[----:B------:R-:W-:Y:S01]  /*2150*/  LOP3.LUT R51, R50, 0xffff, RZ, 0xc0, !PT ;  /* 0x0000ffff32337812 */ /* 0x000fe200078ec0ff */
[----:B------:R-:W-:Y:S01]  /*2160*/  IMAD R31, R31, 0x38, R44 ;  /* 0x000000381f1f7824 */ /* 0x000fe200078e022c */
[----:B------:R-:W-:Y:S01]  /*2170*/  LOP3.LUT R44, R33, 0xffff, RZ, 0xc0, !PT ;  /* 0x0000ffff212c7812 */ /* 0x000fe200078ec0ff */
[----:B------:R-:W-:Y:S01]  /*2180*/  IMAD R54, R54, 0xc40, RZ ;  /* 0x00000c4036367824 */ /* 0x000fe200078e02ff */
[----:B------:R-:W-:Y:S01]  /*2190*/  LOP3.LUT R49, R49, 0xffff, RZ, 0xc0, !PT ;  /* 0x0000ffff31317812 */ /* 0x000fe200078ec0ff */
[----:B------:R-:W-:Y:S01]  /*21a0*/  IMAD.IADD R50, R47, 0x1, R56 ;  /* 0x000000012f327824 */ /* 0x000fe200078e0238 */
[----:B------:R-:W-:Y:S01]  /*21b0*/  PRMT R78, R69, 0x9910, RZ ;  /* 0x00009910454e7816 */ /* 0x000fe200000000ff */
[----:B------:R-:W-:Y:S01]  /*21c0*/  IMAD.IADD R51, R56, 0x1, R51 ;  /* 0x0000000138337824 */ /* 0x000fe200078e0233 */
[----:B------:R-:W-:Y:S01]  /*21d0*/  LOP3.LUT R56, R52, 0xffff, RZ, 0xc0, !PT ;  /* 0x0000ffff34387812 */ /* 0x000fe200078ec0ff */
[----:B------:R-:W-:Y:S01]  /*21e0*/  VIADD R33, R2, 0xe8c ;  /* 0x00000e8c02217836 */ /* 0x000fe20000000000 */
[----:B------:R-:W-:Y:S01]  /*21f0*/  LOP3.LUT R57, R54, 0xffff, RZ, 0xc0, !PT ;  /* 0x0000ffff36397812 */ /* 0x000fe200078ec0ff */
[----:B------:R-:W-:Y:S01]  /*2200*/  IMAD R52, R55, 0x8889, RZ ;  /* 0x0000888937347824 */ /* 0x000fe200078e02ff */
[----:B------:R-:W-:Y:S01]  /*2210*/  P2R R80, PR, RZ, 0x40 ;  /* 0x00000040ff507803 */ /* 0x000fe20000000000 */
[----:B------:R-:W-:Y:S01]  /*2220*/  IMAD R56, R56, 0x8889, RZ ;  /* 0x0000888938387824 */ /* 0x000fe200078e02ff */
[----:B------:R-:W-:Y:S01]  /*2230*/  LOP3.LUT R33, R33, 0xffff, RZ, 0xc0, !PT ;  /* 0x0000ffff21217812 */ /* 0x000fe200078ec0ff */
[----:B------:R-:W-:Y:S01]  /*2240*/  IMAD.IADD R47, R49, 0x1, R62 ;  /* 0x00000001312f7824 */ /* 0x000fe200078e023e */
[----:B------:R-:W-:Y:S01]  /*2250*/  P2R R83, PR, RZ, 0x20 ;  /* 0x00000020ff537803 */ /* 0x000fe20000000000 */
[----:B------:R-:W-:Y:S01]  /*2260*/  VIADD R54, R2, 0x18d ;  /* 0x0000018d02367836 */ /* 0x000fe20000000000 */
[----:B------:R-:W-:Y:S01]  /*2270*/  P2R R82, PR, RZ, 0x10 ;  /* 0x00000010ff527803 */ /* 0x000fe20000000000 */
[----:B------:R-:W-:Y:S01]  /*2280*/  IMAD R55, R44, 0x8889, RZ ;  /* 0x000088892c377824 */ /* 0x000fe200078e02ff */
[----:B------:R-:W-:Y:S01]  /*2290*/  SHF.R.U32.HI R44, RZ, 0x13, R52 ;  /* 0x00000013ff2c7819 */ /* 0x000fe20000011634 */
[----:B------:R-:W-:Y:S01]  /*22a0*/  IMAD.IADD R49, R62, 0x1, R57 ;  /* 0x000000013e317824 */ /* 0x000fe200078e0239 */
[----:B------:R-:W-:Y:S01]  /*22b0*/  SHF.R.U32.HI R52, RZ, 0x13, R56 ;  /* 0x00000013ff347819 */ /* 0x000fe20000011638 */
[C---:B------:R-:W-:Y:S01]  /*22c0*/  @P2 VIADD R54, R2.reuse, 0xffffffda ;  /* 0xffffffda02362836 */ /* 0x040fe20000000000 */
[----:B------:R-:W-:Y:S01]  /*22d0*/  ISETP.GE.U32.AND P2, PT, R2, 0x51, PT ;  /* 0x000000510200780c */ /* 0x000fe20003f46070 */
[----:B------:R-:W-:Y:S01]  /*22e0*/  IMAD R57, R33, 0x96b, RZ ;  /* 0x0000096b21397824 */ /* 0x000fe200078e02ff */
[----:B------:R-:W-:Y:S01]  /*22f0*/  SHF.R.U32.HI R55, RZ, 0x13, R55 ;  /* 0x00000013ff377819 */ /* 0x000fe20000011637 */
[----:B------:R-:W-:Y:S01]  /*2300*/  IMAD R33, R44, 0x38, R35 ;  /* 0x000000382c217824 */ /* 0x000fe200078e0223 */
[----:B------:R-:W-:Y:S01]  /*2310*/  LOP3.LUT R54, R54, 0xffff, RZ, 0xc0, !PT ;  /* 0x0000ffff36367812 */ /* 0x000fe200078ec0ff */
[----:B------:R-:W-:Y:S01]  /*2320*/  IMAD R37, R52, 0x38, R37 ;  /* 0x0000003834257824 */ /* 0x000fe200078e0225 */
[----:B------:R-:W-:Y:S01]  /*2330*/  SHF.R.U32.HI R44, RZ, 0x14, R57 ;  /* 0x00000014ff2c7819 */ /* 0x000fe20000011639 */
[----:B------:R-:W-:Y:S01]  /*2340*/  IMAD R35, R55, 0x38, R48 ;  /* 0x0000003837237824 */ /* 0x000fe200078e0230 */
[----:B------:R-:W-:Y:S01]  /*2350*/  PRMT R52, R32, 0x9910, RZ ;  /* 0x0000991020347816 */ /* 0x000fe200000000ff */
[----:B------:R-:W-:Y:S01]  /*2360*/  VIADD R32, R2, 0x24c ;  /* 0x0000024c02207836 */ /* 0x000fe20000000000 */
[----:B------:R-:W-:Y:S01]  /*2370*/  PRMT R55, R44, 0x9910, RZ ;  /* 0x000099102c377816 */ /* 0x000fe200000000ff */
[C---:B------:R-:W-:Y:S01]  /*2380*/  VIADD R48, R2.reuse, 0x162 ;  /* 0x0000016202307836 */ /* 0x040fe20000000000 */
[----:B------:R-:W-:Y:S01]  /*2390*/  SHF.R.U32.HI R77, RZ, 0x2, R77 ;  /* 0x00000002ff4d7819 */ /* 0x000fe2000001164d */
[----:B------:R-:W-:Y:S01]  /*23a0*/  IMAD.MOV.U32 R44, RZ, RZ, R52 ;  /* 0x000000ffff2c7224 */ /* 0x000fe200078e0034 */
[----:B------:R-:W-:Y:S01]  /*23b0*/  MOV R52, R55 ;  /* 0x0000003700347202 */ /* 0x000fe20000000f00 */
[C---:B------:R-:W-:Y:S01]  /*23c0*/  @P2 VIADD R48, R2.reuse, 0xffffffaf ;  /* 0xffffffaf02302836 */ /* 0x040fe20000000000 */
[C---:B------:R-:W-:Y:S01]  /*23d0*/  ISETP.GE.U32.AND P2, PT, R2.reuse, 0x56, PT ;  /* 0x000000560200780c */ /* 0x040fe20003f46070 */
[----:B------:R-:W-:Y:S01]  /*23e0*/  VIADD R62, R2, 0x86 ;  /* 0x00000086023e7836 */ /* 0x000fe20000000000 */
[----:B------:R-:W-:Y:S01]  /*23f0*/  LOP3.LUT R56, R32, 0xffff, RZ, 0xc0, !PT ;  /* 0x0000ffff20387812 */ /* 0x000fe200078ec0ff */
[----:B------:R-:W-:Y:S01]  /*2400*/  IMAD R32, R44, 0xc40, RZ ;  /* 0x00000c402c207824 */ /* 0x000fe200078e02ff */
[----:B------:R-:W-:Y:S01]  /*2410*/  LOP3.LUT R55, R48, 0xffff, RZ, 0xc0, !PT ;  /* 0x0000ffff30377812 */ /* 0x000fe200078ec0ff */
[----:B------:R-:W-:Y:S01]  /*2420*/  IMAD R44, R52, 0xc40, RZ ;  /* 0x00000c40342c7824 */ /* 0x000fe200078e02ff */
[----:B------:R-:W-:Y:S01]  /*2430*/  LOP3.LUT R72, R62, 0xffff, RZ, 0xc0, !PT ;  /* 0x0000ffff3e487812 */ /* 0x000fe200078ec0ff */
[----:B------:R-:W-:Y:S01]  /*2440*/  IMAD R52, R54, 0x8889, RZ ;  /* 0x0000888936347824 */ /* 0x000fe200078e02ff */
[----:B------:R-:W-:Y:S01]  /*2450*/  LOP3.LUT R32, R32, 0xffff, RZ, 0xc0, !PT ;  /* 0x0000ffff20207812 */ /* 0x000fe200078ec0ff */
[----:B------:R-:W-:Y:S01]  /*2460*/  VIADD R54, R2, 0x1acc ;  /* 0x00001acc02367836 */ /* 0x000fe20000000000 */
[----:B------:R-:W-:Y:S01]  /*2470*/  LOP3.LUT R48, R44, 0xffff, RZ, 0xc0, !PT ;  /* 0x0000ffff2c307812 */ /* 0x000fe200078ec0ff */
[----:B------:R-:W-:Y:S01]  /*2480*/  IMAD R55, R55, 0x8889, RZ ;  /* 0x0000888937377824 */ /* 0x000fe200078e02ff */
[----:B------:R-:W-:Y:S01]  /*2490*/  SHF.R.U32.HI R52, RZ, 0x13, R52 ;  /* 0x00000013ff347819 */ /* 0x000fe20000011634 */
[----:B------:R-:W-:Y:S01]  /*24a0*/  IMAD.IADD R44, R32, 0x1, R39 ;  /* 0x00000001202c7824 */ /* 0x000fe200078e0227 */
[----:B------:R-:W-:Y:S01]  /*24b0*/  LOP3.LUT R54, R54, 0xffff, RZ, 0xc0, !PT ;  /* 0x0000ffff36367812 */ /* 0x000fe200078ec0ff */
[----:B------:R-:W-:Y:S01]  /*24c0*/  IMAD R56, R56, 0x38f, RZ ;  /* 0x0000038f38387824 */ /* 0x000fe200078e02ff */
[----:B------:R-:W-:Y:S01]  /*24d0*/  SHF.R.U32.HI R55, RZ, 0x13, R55 ;  /* 0x00000013ff377819 */ /* 0x000fe20000011637 */
[----:B------:R-:W-:-:S02]  /*24e0*/  VIADD R32, R2, 0x15d ;  /* 0x0000015d02207836 */ /* 0x000fc40000000000 */
[C---:B------:R-:W-:Y:S01]  /*24f0*/  @P2 VIADD R32, R2.reuse, 0xffffffaa ;  /* 0xffffffaa02202836 */ /* 0x040fe20000000000 */
[----:B------:R-:W-:Y:S01]  /*2500*/  ISETP.GE.U32.AND P2, PT, R2, 0xbf, PT ;  /* 0x000000bf0200780c */ /* 0x000fe20003f46070 */
[----:B------:R-:W-:Y:S01]  /*2510*/  IMAD R54, R54, 0x25ab, RZ ;  /* 0x000025ab36367824 */ /* 0x000fe200078e02ff */
[----:B------:R-:W-:Y:S01]  /*2520*/  SHF.R.U32.HI R56, RZ, 0x11, R56 ;  /* 0x00000011ff387819 */ /* 0x000fe20000011638 */
[----:B------:R-:W-:Y:S01]  /*2530*/  IMAD.IADD R48, R39, 0x1, R48 ;  /* 0x0000000127307824 */ /* 0x000fe200078e0230 */
[----:B------:R-:W-:Y:S01]  /*2540*/  LOP3.LUT R32, R32, 0xffff, RZ, 0xc0, !PT ;  /* 0x0000ffff20207812 */ /* 0x000fe200078ec0ff */
[----:B------:R-:W-:Y:S01]  /*2550*/  IMAD R39, R52, 0x38, R41 ;  /* 0x0000003834277824 */ /* 0x000fe200078e0229 */
[----:B------:R-:W-:Y:S01]  /*2560*/  PRMT R52, R56, 0x9910, RZ ;  /* 0x0000991038347816 */ /* 0x000fe200000000ff */
[----:B------:R-:W-:Y:S01]  /*2570*/  IMAD R41, R55, 0x38, R46 ;  /* 0x0000003837297824 */ /* 0x000fe200078e022e */
[----:B------:R-:W-:Y:S01]  /*2580*/  LOP3.LUT R46, R38, 0xffff, RZ, 0xc0, !PT ;  /* 0x0000ffff262e7812 */ /* 0x000fe200078ec0ff */
[----:B------:R-:W-:Y:S01]  /*2590*/  IMAD R55, R36, 0x8889, RZ ;  /* 0x0000888924377824 */ /* 0x000fe200078e02ff */
[----:B------:R-:W-:Y:S01]  /*25a0*/  SHF.R.U32.HI R36, RZ, 0x16, R54 ;  /* 0x00000016ff247819 */ /* 0x000fe20000011636 */
[----:B------:R-:W-:-:S02]  /*25b0*/  IMAD R38, R52, 0x480, RZ ;  /* 0x0000048034267824 */ /* 0x000fc400078e02ff */
[----:B------:R-:W-:Y:S01]  /*25c0*/  IMAD R54, R46, 0x8889, RZ ;  /* 0x000088892e367824 */ /* 0x000fe200078e02ff */
[----:B------:R-:W-:Y:S01]  /*25d0*/  SHF.R.U32.HI R55, RZ, 0x13, R55 ;  /* 0x00000013ff377819 */ /* 0x000fe20000011637 */
[----:B------:R-:W-:Y:S01]  /*25e0*/  IMAD R57, R36, 0xc40, R45 ;  /* 0x00000c4024397824 */ /* 0x000fe200078e022d */
[----:B------:R-:W-:Y:S01]  /*25f0*/  LOP3.LUT R52, R38, 0xffff, RZ, 0xc0, !PT ;  /* 0x0000ffff26347812 */ /* 0x000fe200078ec0ff */
[C---:B------:R-:W-:Y:S01]  /*2600*/  VIADD R36, R2.reuse, 0xf4 ;  /* 0x000000f402247836 */ /* 0x040fe20000000000 */
[----:B------:R-:W-:Y:S01]  /*2610*/  SHF.R.U32.HI R38, RZ, 0x13, R54 ;  /* 0x00000013ff267819 */ /* 0x000fe20000011636 */
[----:B------:R-:W-:Y:S01]  /*2620*/  @P2 VIADD R36, R2, 0xffffff41 ;  /* 0xffffff4102242836 */ /* 0x000fe20000000000 */
[----:B------:R-:W-:Y:S01]  /*2630*/  IADD3 R30, PT, PT, R52, R43, R30 ;  /* 0x0000002b341e7210 */ /* 0x000fe20007ffe01e */
[----:B------:R-:W-:Y:S01]  /*2640*/  IMAD R43, R55, 0x38, R50 ;  /* 0x00000038372b7824 */ /* 0x000fe200078e0232 */
[----:B------:R-:W-:Y:S01]  /*2650*/  ISETP.LT.U32.AND P2, PT, R34, 0xf, !P1 ;  /* 0x0000000f2200780c */ /* 0x000fe20004f41070 */
[----:B------:R-:W-:Y:S01]  /*2660*/  VIADD R50, R2, 0x6e ;  /* 0x0000006e02327836 */ /* 0x000fe20000000000 */
[----:B------:R-:W-:Y:S01]  /*2670*/  LOP3.LUT R36, R36, 0xffff, RZ, 0xc0, !PT ;  /* 0x0000ffff24247812 */ /* 0x000fe200078ec0ff */
[----:B------:R-:W-:Y:S01]  /*2680*/  VIADD R54, R2, 0xdc ;  /* 0x000000dc02367836 */ /* 0x000fe20000000000 */
[----:B------:R-:W-:Y:S01]  /*2690*/  ISETP.LT.U32.AND P1, PT, R40, 0xf, !P1 ;  /* 0x0000000f2800780c */ /* 0x000fe20004f21070 */
[----:B------:R-:W-:Y:S01]  /*26a0*/  VIADD R56, R2, 0xb1 ;  /* 0x000000b102387836 */ /* 0x000fe20000000000 */
[----:B------:R-:W-:Y:S01]  /*26b0*/  LOP3.LUT R50, R50, 0xffff, RZ, 0xc0, !PT ;  /* 0x0000ffff32327812 */ /* 0x000fe200078ec0ff */
[----:B------:R-:W-:Y:S01]  /*26c0*/  IMAD R55, R36, 0x8889, RZ ;  /* 0x0000888924377824 */ /* 0x000fe200078e02ff */
[----:B------:R-:W-:Y:S01]  /*26d0*/  LOP3.LUT R54, R54, 0xffff, RZ, 0xc0, !PT ;  /* 0x0000ffff36367812 */ /* 0x000fe200078ec0ff */
[----:B------:R-:W-:Y:S01]  /*26e0*/  VIADD R46, R2, 0x14f ;  /* 0x0000014f022e7836 */ /* 0x000fe20000000000 */
[----:B------:R-:W-:Y:S01]  /*26f0*/  LOP3.LUT R71, R56, 0xffff, RZ, 0xc0, !PT ;  /* 0x0000ffff38477812 */ /* 0x000fe200078ec0ff */
[----:B------:R-:W-:Y:S01]  /*2700*/  IMAD R56, R50, 0x1112, RZ ;  /* 0x0000111232387824 */ /* 0x000fe200078e02ff */
[----:B------:R-:W-:Y:S01]  /*2710*/  SHF.R.U32.HI R55, RZ, 0x13, R55 ;  /* 0x00000013ff377819 */ /* 0x000fe20000011637 */
[----:B------:R-:W-:Y:S01]  /*2720*/  IMAD R63, R54, 0x1112, RZ ;  /* 0x00001112363f7824 */ /* 0x000fe200078e02ff */
[----:B------:R-:W-:Y:S01]  /*2730*/  SHF.R.U32.HI R50, RZ, 0xb, R0 ;  /* 0x0000000bff327819 */ /* 0x000fe20000011600 */
[----:B------:R-:W-:Y:S01]  /*2740*/  IMAD R54, R68, 0x89, RZ ;  /* 0x0000008944367824 */ /* 0x000fe200078e02ff */
[----:B------:R-:W-:Y:S01]  /*2750*/  LOP3.LUT R46, R46, 0xffff, RZ, 0xc0, !PT ;  /* 0x0000ffff2e2e7812 */ /* 0x000fe200078ec0ff */
[----:B------:R-:W-:Y:S01]  /*2760*/  IMAD R55, R55, 0x38, R48 ;  /* 0x0000003837377824 */ /* 0x000fe200078e0230 */
[----:B------:R-:W-:Y:S01]  /*2770*/  SHF.R.U32.HI R68, RZ, 0x10, R75 ;  /* 0x00000010ff447819 */ /* 0x000fe2000001164b */
[----:B------:R-:W-:Y:S01]  /*2780*/  VIADD R48, R2, 0x99 ;  /* 0x0000009902307836 */ /* 0x000fe20000000000 */
[----:B------:R-:W-:Y:S01]  /*2790*/  LOP3.LUT R40, R40, 0xffff, RZ, 0xc0, !PT ;  /* 0x0000ffff28287812 */ /* 0x000fe200078ec0ff */
[----:B------:R-:W-:Y:S01]  /*27a0*/  VIADD R52, R2, 0x43 ;  /* 0x0000004302347836 */ /* 0x000fe20000000000 */
[----:B------:R-:W-:Y:S01]  /*27b0*/  PRMT R76, R68, 0x9910, RZ ;  /* 0x00009910444c7816 */ /* 0x000fe200000000ff */
[----:B------:R-:W-:Y:S01]  /*27c0*/  IMAD R46, R46, 0x1112, RZ ;  /* 0x000011122e2e7824 */ /* 0x000fe200078e02ff */
[----:B------:R-:W-:Y:S01]  /*27d0*/  LOP3.LUT R61, R48, 0xffff, RZ, 0xc0, !PT ;  /* 0x0000ffff303d7812 */ /* 0x000fe200078ec0ff */
[----:B------:R-:W-:Y:S01]  /*27e0*/  IMAD R45, R38, 0x38, R51 ;  /* 0x00000038262d7824 */ /* 0x000fe200078e0233 */
        /* <DEDUP_REMOVED lines=9> */
[----:B------:R-:W-:Y:S01]  /*2880*/  IMAD R71, R71, 0x1112, RZ ;  /* 0x0000111247477824 */ /* 0x000fe200078e02ff */
[----:B------:R-:W-:Y:S01]  /*2890*/  SHF.R.U32.HI R61, RZ, 0x10, R56 ;  /* 0x00000010ff3d7819 */ /* 0x000fe20000011638 */
[----:B------:R-:W-:Y:S01]  /*28a0*/  IMAD R52, R64, 0x89, RZ ;  /* 0x0000008940347824 */ /* 0x000fe200078e02ff */
[----:B------:R-:W-:Y:S01]  /*28b0*/  PRMT R0, R0, 0x9910, RZ ;  /* 0x0000991000007816 */ /* 0x000fe200000000ff */
[----:B------:R-:W-:Y:S01]  /*28c0*/  IMAD R38, R38, 0x8889, RZ ;  /* 0x0000888926267824 */ /* 0x000fe200078e02ff */
[----:B------:R-:W-:Y:S01]  /*28d0*/  PRMT R68, R61, 0x9910, RZ ;  /* 0x000099103d447816 */ /* 0x000fe200000000ff */
[----:B------:R-:W-:Y:S01]  /*28e0*/  IMAD R51, R32, 0x8889, RZ ;  /* 0x0000888920337824 */ /* 0x000fe200078e02ff */
[----:B------:R-:W-:Y:S01]  /*28f0*/  PRMT R46, R34, 0x9910, RZ ;  /* 0x00009910222e7816 */ /* 0x000fe200000000ff */
[----:B------:R-:W-:Y:S01]  /*2900*/  IMAD.MOV.U32 R61, RZ, RZ, R0 ;  /* 0x000000ffff3d7224 */ /* 0x000fe200078e0000 */
[----:B------:R-:W-:Y:S01]  /*2910*/  LOP3.LUT R0, R60, 0xffff, RZ, 0xc0, !PT ;  /* 0x0000ffff3c007812 */ /* 0x000fe200078ec0ff */
[----:B------:R-:W-:Y:S01]  /*2920*/  IMAD R34, R40, 0x8889, RZ ;  /* 0x0000888928227824 */ /* 0x000fe200078e02ff */
[----:B------:R-:W-:Y:S01]  /*2930*/  SHF.R.U32.HI R72, RZ, 0x10, R72 ;  /* 0x00000010ff487819 */ /* 0x000fe20000011648 */
[----:B------:R-:W-:Y:S01]  /*2940*/  IMAD.MOV.U32 R40, RZ, RZ, R46 ;  /* 0x000000ffff287224 */ /* 0x000fe200078e002e */
[----:B------:R-:W-:Y:S01]  /*2950*/  SHF.R.U32.HI R0, RZ, 0x2, R0 ;  /* 0x00000002ff007819 */ /* 0x000fe20000011600 */
[----:B------:R-:W-:Y:S01]  /*2960*/  IMAD.MOV.U32 R66, RZ, RZ, R68 ;  /* 0x000000ffff427224 */ /* 0x000fe200078e0044 */
[----:B------:R-:W-:Y:S01]  /*2970*/  SHF.R.U32.HI R62, RZ, 0x10, R62 ;  /* 0x00000010ff3e7819 */ /* 0x000fe2000001163e */
[----:B------:R-:W-:Y:S01]  /*2980*/  IMAD R36, R40, 0x38, RZ ;  /* 0x0000003828247824 */ /* 0x000fe200078e02ff */
[----:B------:R-:W-:Y:S01]  /*2990*/  PRMT R0, R0, 0x9910, RZ ;  /* 0x0000991000007816 */ /* 0x000fe200000000ff */
[----:B------:R-:W-:Y:S01]  /*29a0*/  HFMA2 R40, -RZ, RZ, 0, 0 ;  /* 0x00000000ff287431 */ /* 0x000fe200000001ff */
[----:B------:R-:W-:Y:S01]  /*29b0*/  SHF.R.U32.HI R64, RZ, 0x10, R71 ;  /* 0x00000010ff407819 */ /* 0x000fe20000011647 */
[----:B------:R-:W-:Y:S01]  /*29c0*/  IMAD.U32 R56, RZ, RZ, UR5 ;  /* 0x00000005ff387e24 */ /* 0x000fe2000f8e00ff */
[----:B------:R-:W-:Y:S01]  /*29d0*/  PRMT R84, R72, 0x9910, RZ ;  /* 0x0000991048547816 */ /* 0x000fe200000000ff */
[----:B------:R-:W-:Y:S01]  /*29e0*/  IMAD R0, R0, 0x7, RZ ;  /* 0x0000000700007824 */ /* 0x000fe200078e02ff */
[----:B------:R-:W-:Y:S01]  /*29f0*/  SHF.R.U32.HI R65, RZ, 0x10, R65 ;  /* 0x00000010ff417819 */ /* 0x000fe20000011641 */
[----:B------:R-:W-:Y:S01]  /*2a00*/  IMAD.MOV.U32 R46, RZ, RZ, RZ ;  /* 0x000000ffff2e7224 */ /* 0x000fe200078e00ff */
[----:B------:R-:W-:Y:S01]  /*2a10*/  SHF.R.U32.HI R71, RZ, 0x10, R79 ;  /* 0x00000010ff477819 */ /* 0x000fe2000001164f */
[----:B------:R-:W-:Y:S01]  /*2a20*/  IMAD.MOV R0, RZ, RZ, -R0 ;  /* 0x000000ffff007224 */ /* 0x000fe200078e0a00 */
[----:B------:R-:W-:Y:S01]  /*2a30*/  PRMT R73, R62, 0x9910, RZ ;  /* 0x000099103e497816 */ /* 0x000fe200000000ff */
[----:B------:R-:W-:Y:S01]  /*2a40*/  IMAD.MOV.U32 R62, RZ, RZ, R76 ;  /* 0x000000ffff3e7224 */ /* 0x000fe200078e004c */
[----:B------:R-:W-:Y:S01]  /*2a50*/  PRMT R63, R63, 0x9910, RZ ;  /* 0x000099103f3f7816 */ /* 0x000fe200000000ff */
[----:B------:R-:W-:Y:S01]  /*2a60*/  @!P3 IMAD R56, RZ, RZ, UR4 ;  /* 0x00000004ff38be24 */ /* 0x000fe2000f8e02ff */
[----:B------:R-:W-:Y:S01]  /*2a70*/  PRMT R75, R67, 0x9910, RZ ;  /* 0x00009910434b7816 */ /* 0x000fe200000000ff */
[----:B------:R-:W-:Y:S01]  /*2a80*/  IMAD.MOV.U32 R67, RZ, RZ, R73 ;  /* 0x000000ffff437224 */ /* 0x000fe200078e0049 */
[----:B------:R-:W-:Y:S01]  /*2a90*/  MOV R76, R84 ;  /* 0x00000054004c7202 */ /* 0x000fe20000000f00 */
[----:B------:R-:W-:Y:S01]  /*2aa0*/  IMAD.MOV.U32 R68, RZ, RZ, R63 ;  /* 0x000000ffff447224 */ /* 0x000fe200078e003f */
[----:B------:R-:W-:Y:S01]  /*2ab0*/  PRMT R64, R64, 0x9910, RZ ;  /* 0x0000991040407816 */ /* 0x000fe200000000ff */
[----:B------:R-:W-:Y:S01]  /*2ac0*/  IMAD.MOV.U32 R72, RZ, RZ, R75 ;  /* 0x000000ffff487224 */ /* 0x000fe200078e004b */
[----:B------:R-:W-:Y:S01]  /*2ad0*/  PRMT R65, R65, 0x9910, RZ ;  /* 0x0000991041417816 */ /* 0x000fe200000000ff */
[----:B------:R-:W-:Y:S01]  /*2ae0*/  IMAD R76, R76, 0x38, RZ ;  /* 0x000000384c4c7824 */ /* 0x000fe200078e02ff */
[----:B------:R-:W-:Y:S01]  /*2af0*/  PRMT R79, R70, 0x9910, RZ ;  /* 0x00009910464f7816 */ /* 0x000fe200000000ff */
[----:B------:R-:W-:Y:S01]  /*2b00*/  IMAD.MOV.U32 R69, RZ, RZ, R64 ;  /* 0x000000ffff457224 */ /* 0x000fe200078e0040 */
[----:B------:R-:W-:Y:S01]  /*2b10*/  PRMT R81, R71, 0x9910, RZ ;  /* 0x0000991047517816 */ /* 0x000fe200000000ff */
[----:B------:R-:W-:Y:S01]  /*2b20*/  IMAD.MOV.U32 R71, RZ, RZ, R74 ;  /* 0x000000ffff477224 */ /* 0x000fe200078e004a */
[----:B------:R-:W-:Y:S01]  /*2b30*/  SHF.R.U32.HI R32, RZ, 0x13, R38 ;  /* 0x00000013ff207819 */ /* 0x000fe20000011626 */
[----:B------:R-:W-:Y:S01]  /*2b40*/  IMAD.MOV.U32 R70, RZ, RZ, R65 ;  /* 0x000000ffff467224 */ /* 0x000fe200078e0041 */
[----:B------:R-:W-:Y:S01]  /*2b50*/  SHF.R.U32.HI R34, RZ, 0x13, R34 ;  /* 0x00000013ff227819 */ /* 0x000fe20000011622 */
[----:B------:R-:W-:Y:S01]  /*2b60*/  IMAD.MOV.U32 R73, RZ, RZ, R78 ;  /* 0x000000ffff497224 */ /* 0x000fe200078e004e */
[----:B------:R-:W-:Y:S01]  /*2b70*/  SHF.R.U32.HI R51, RZ, 0x13, R51 ;  /* 0x00000013ff337819 */ /* 0x000fe20000011633 */
[----:B------:R-:W-:Y:S01]  /*2b80*/  IMAD.MOV.U32 R74, RZ, RZ, R79 ;  /* 0x000000ffff4a7224 */ /* 0x000fe200078e004f */
[----:B------:R-:W-:Y:S01]  /*2b90*/  LOP3.LUT R36, R36, 0xffff, RZ, 0xc0, !PT ;  /* 0x0000ffff24247812 */ /* 0x000fe200078ec0ff */
[----:B------:R-:W-:Y:S01]  /*2ba0*/  IMAD.MOV.U32 R75, RZ, RZ, R81 ;  /* 0x000000ffff4b7224 */ /* 0x000fe200078e0051 */
[----:B------:R-:W-:Y:S01]  /*2bb0*/  PLOP3.LUT P2, PT, P2, P0, PT, 0xf2, 0x2f ;  /* 0x00000000002f781c */ /* 0x000fe20001741e72 */
[----:B------:R-:W-:Y:S01]  /*2bc0*/  IMAD R47, R32, 0x38, R47 ;  /* 0x00000038202f7824 */ /* 0x000fe200078e022f */
[----:B------:R-:W-:Y:S01]  /*2bd0*/  PRMT R63, R0, 0x7710, RZ ;  /* 0x00007710003f7816 */ /* 0x000fe200000000ff */
[----:B------:R-:W-:Y:S01]  /*2be0*/  IMAD R49, R34, 0x38, R49 ;  /* 0x0000003822317824 */ /* 0x000fe200078e0231 */
[----:B------:R-:W-:Y:S01]  /*2bf0*/  PLOP3.LUT P0, PT, P1, P0, PT, 0xf2, 0x2f ;  /* 0x00000000002f781c */ /* 0x000fe20000f01e72 */
[----:B------:R-:W-:Y:S01]  /*2c00*/  IMAD R51, R51, 0x38, R44 ;  /* 0x0000003833337824 */ /* 0x000fe200078e022c */
[----:B------:R-:W-:Y:S01]  /*2c10*/  LEA R48, R2, UR6, 0x2 ;  /* 0x0000000602307c11 */ /* 0x000fe2000f8e10ff */
[----:B------:R-:W-:Y:S01]  /*2c20*/  IMAD.IADD R57, R36, 0x1, R57 ;  /* 0x0000000124397824 */ /* 0x000fe200078e0239 */
[----:B------:R-:W-:Y:S01]  /*2c30*/  SHF.R.U32.HI R52, RZ, 0xb, R52 ;  /* 0x0000000bff347819 */ /* 0x000fe20000011634 */
[----:B------:R-:W-:Y:S01]  /*2c40*/  IMAD.MOV.U32 R32, RZ, RZ, RZ ;  /* 0x000000ffff207224 */ /* 0x000fe200078e00ff */
[----:B------:R-:W-:Y:S01]  /*2c50*/  SHF.R.U32.HI R54, RZ, 0xb, R54 ;  /* 0x0000000bff367819 */ /* 0x000fe20000011636 */
[----:B------:R-:W-:Y:S01]  /*2c60*/  IMAD.MOV.U32 R34, RZ, RZ, RZ ;  /* 0x000000ffff227224 */ /* 0x000fe200078e00ff */
[----:B------:R-:W-:Y:S01]  /*2c70*/  P2R R81, PR, RZ, 0x4 ;  /* 0x00000004ff517803 */ /* 0x000fe20000000000 */
[----:B------:R-:W-:Y:S01]  /*2c80*/  IMAD.MOV.U32 R36, RZ, RZ, RZ ;  /* 0x000000ffff247224 */ /* 0x000fe200078e00ff */
[----:B------:R-:W-:Y:S01]  /*2c90*/  P2R R84, PR, RZ, 0x1 ;  /* 0x00000001ff547803 */ /* 0x000fe20000000000 */
[----:B------:R-:W-:Y:S01]  /*2ca0*/  IMAD.MOV.U32 R38, RZ, RZ, RZ ;  /* 0x000000ffff267224 */ /* 0x000fe200078e00ff */
[----:B------:R-:W-:Y:S01]  /*2cb0*/  LOP3.LUT R76, R76, 0xffff, RZ, 0xc0, !PT ;  /* 0x0000ffff4c4c7812 */ /* 0x000fe200078ec0ff */
[----:B------:R-:W-:-:S02]  /*2cc0*/  IMAD.MOV.U32 R44, RZ, RZ, RZ ;  /* 0x000000ffff2c7224 */ /* 0x000fc400078e00ff */
[----:B------:R-:W-:Y:S02]  /*2cd0*/  IMAD R60, R62, 0x38, RZ ;  /* 0x000000383e3c7824 */ /* 0x000fe400078e02ff */
[----:B------:R-:W-:Y:S02]  /*2ce0*/  IMAD R61, R61, 0x38, RZ ;  /* 0x000000383d3d7824 */ /* 0x000fe400078e02ff */
[----:B------:R-:W-:Y:S02]  /*2cf0*/  IMAD R66, R66, 0x38, RZ ;  /* 0x0000003842427824 */ /* 0x000fe400078e02ff */
[----:B------:R-:W-:Y:S02]  /*2d00*/  IMAD R67, R67, 0x38, RZ ;  /* 0x0000003843437824 */ /* 0x000fe400078e02ff */
[----:B------:R-:W-:Y:S02]  /*2d10*/  IMAD R68, R68, 0x38, RZ ;  /* 0x0000003844447824 */ /* 0x000fe400078e02ff */
[----:B------:R-:W-:-:S02]  /*2d20*/  IMAD R69, R69, 0x38, RZ ;  /* 0x0000003845457824 */ /* 0x000fc400078e02ff */
[----:B------:R-:W-:Y:S02]  /*2d30*/  IMAD R70, R70, 0x38, RZ ;  /* 0x0000003846467824 */ /* 0x000fe400078e02ff */
[----:B------:R-:W-:Y:S02]  /*2d40*/  IMAD R71, R71, 0x38, RZ ;  /* 0x0000003847477824 */ /* 0x000fe400078e02ff */
[----:B------:R-:W-:Y:S02]  /*2d50*/  IMAD R72, R72, 0x38, RZ ;  /* 0x0000003848487824 */ /* 0x000fe400078e02ff */
[----:B------:R-:W-:Y:S02]  /*2d60*/  IMAD R73, R73, 0x38, RZ ;  /* 0x0000003849497824 */ /* 0x000fe400078e02ff */
[----:B------:R-:W-:Y:S02]  /*2d70*/  IMAD R74, R74, 0x38, RZ ;  /* 0x000000384a4a7824 */ /* 0x000fe400078e02ff */
[----:B------:R-:W-:-:S02]  /*2d80*/  IMAD R75, R75, 0x38, RZ ;  /* 0x000000384b4b7824 */ /* 0x000fc400078e02ff */
[----:B---3--:R-:W-:-:S07]  /*2d90*/  IMAD.IADD R78, R63, 0x1, R2 ;  /* 0x000000013f4e7824 */ /* 0x008fce00078e0202 */
.L_x_6:
[----:B------:R-:W0:Y:S01]  /*2da0*/  S2R R79, SR_CTAID.X ;  /* 0x00000000004f7919 */ /* 0x000e220000002500 */
[----:B------:R-:W-:Y:S01]  /*2db0*/  LOP3.LUT R88, R24, 0xff, RZ, 0xc0, !PT ;  /* 0x000000ff18587812 */ /* 0x000fe200078ec0ff */
[----:B------:R-:W-:Y:S02]  /*2dc0*/  IMAD.MOV.U32 R89, RZ, RZ, RZ ;  /* 0x000000ffff597224 */ /* 0x000fe400078e00ff */
[----:B------:R-:W-:Y:S01]  /*2dd0*/  VIADD R64, R2, 0x15d ;  /* 0x0000015d02407836 */ /* 0x000fe20000000000 */
[----:B------:R-:W-:Y:S01]  /*2de0*/  ISETP.NE.AND P6, PT, R80, RZ, PT ;  /* 0x000000ff5000720c */ /* 0x000fe20003fc5270 */
[----:B------:R-:W-:Y:S01]  /*2df0*/  IMAD.MOV.U32 R101, RZ, RZ, RZ ;  /* 0x000000ffff657224 */ /* 0x000fe200078e00ff */
[----:B------:R-:W-:Y:S01]  /*2e00*/  ISETP.NE.AND P5, PT, R81, RZ, PT ;  /* 0x000000ff5100720c */ /* 0x000fe20003fa5270 */
[----:B------:R-:W-:Y:S01]  /*2e10*/  IMAD.MOV.U32 R103, RZ, RZ, RZ ;  /* 0x000000ffff677224 */ /* 0x000fe200078e00ff */
[----:B------:R-:W-:Y:S01]  /*2e20*/  BAR.SYNC.DEFER_BLOCKING 0x0 ;  /* 0x0000000000007b1d */ /* 0x000fe20000010000 */
[C---:B0-----:R-:W-:Y:S01]  /*2e30*/  LOP3.LUT R86, R79.reuse, 0x3, RZ, 0xc0, !PT ;  /* 0x000000034f567812 */ /* 0x041fe200078ec0ff */
[C---:B------:R-:W-:Y:S01]  /*2e40*/  IMAD.SHL.U32 R0, R79.reuse, 0x20000000, RZ ;  /* 0x200000004f007824 */ /* 0x040fe200078e00ff */
[----:B------:R-:W-:-:S03]  /*2e50*/  LOP3.LUT P0, R98, R79, 0x4, RZ, 0xc0, !PT ;  /* 0x000000044f627812 */ /* 0x000fc6000780c0ff */
[----:B------:R-:W-:Y:S01]  /*2e60*/  IMAD R85, R86, 0xe, RZ ;  /* 0x0000000e56557824 */ /* 0x000fe200078e02ff */
[----:B------:R-:W-:Y:S02]  /*2e70*/  P2R R94, PR, RZ, 0x1 ;  /* 0x00000001ff5e7803 */ /* 0x000fe40000000000 */
[----:B------:R-:W-:Y:S02]  /*2e80*/  ISETP.LT.U32.AND P0, PT, R2, 0xf, !P0 ;  /* 0x0000000f0200780c */ /* 0x000fe40004701070 */
[----:B------:R-:W-:Y:S02]  /*2e90*/  LOP3.LUT P1, RZ, R85, 0xff, R24, 0xf8, !PT ;  /* 0x000000ff55ff7812 */ /* 0x000fe4000782f818 */
[----:B------:R-:W-:Y:S02]  /*2ea0*/  SHF.R.S32.HI R0, RZ, 0x1f, R0 ;  /* 0x0000001fff007819 */ /* 0x000fe40000011400 */
[----:B------:R-:W-:Y:S02]  /*2eb0*/  PLOP3.LUT P0, PT, P0, P1, PT, 0xf2, 0x2f ;  /* 0x00000000002f781c */ /* 0x000fe40000703e72 */
[----:B------:R-:W-:-:S05]  /*2ec0*/  LOP3.LUT R0, R0, 0x620, RZ, 0xc0, !PT ;  /* 0x0000062000007812 */ /* 0x000fca00078ec0ff */
[----:B------:R-:W-:Y:S02]  /*2ed0*/  IMAD.IADD R87, R85, 0x1, R0 ;  /* 0x0000000155577824 */ /* 0x000fe400078e0200 */
[----:B------:R-:W-:-:S04]  /*2ee0*/  VIADD R0, R2, 0x188 ;  /* 0x0000018802007836 */ /* 0x000fc80000000000 */
[----:B------:R-:W-:-:S04]  /*2ef0*/  @!P0 IADD3 R93, P1, P2, R58, R87, R88 ;  /* 0x000000573a5d8210 */ /* 0x000fc80007a3e058 */
[----:B------:R-:W-:Y:S02]  /*2f00*/  @!P0 IADD3.X R92, PT, PT, RZ, RZ, RZ, P1, P2 ;  /* 0x000000ffff5c8210 */ /* 0x000fe40000fe44ff */
[----:B------:R-:W-:-:S13]  /*2f10*/  ISETP.GE.U32.AND P1, PT, R2, 0x2b, PT ;  /* 0x0000002b0200780c */ /* 0x000fda0003f26070 */
[----:B------:R-:W-:Y:S01]  /*2f20*/  @P1 VIADD R0, R2, 0xffffffd5 ;  /* 0xffffffd502001836 */ /* 0x000fe20000000000 */
[----:B------:R-:W-:-:S04]  /*2f30*/  LOP3.LUT P1, RZ, R85, 0xff, R16, 0xf8, !PT ;  /* 0x000000ff55ff7812 */ /* 0x000fc8000782f810 */
[----:B------:R-:W-:Y:S01]  /*2f40*/  ISETP.GE.U32.AND P2, PT, R0, 0xf, PT ;  /* 0x0000000f0000780c */ /* 0x000fe20003f46070 */
[----:B------:R-:W-:-:S03]  /*2f50*/  IMAD R0, R59, 0xc400, RZ ;  /* 0x0000c4003b007824 */ /* 0x000fc600078e02ff */
[----:B------:R-:W-:-:S04]  /*2f60*/  ISETP.EQ.AND P2, PT, R98, RZ, !P2 ;  /* 0x000000ff6200720c */ /* 0x000fc80005742270 */
[----:B------:R-:W-:-:S13]  /*2f70*/  PLOP3.LUT P2, PT, P2, P1, PT, 0xf2, 0x2f ;  /* 0x00000000002f781c */ /* 0x000fda0001743e72 */
[----:B------:R-:W0:Y:S01]  /*2f80*/  @!P2 LDC.64 R62, c[0x0][0x380] ;  /* 0x0000e000ff3eab82 */ /* 0x000e220000000a00 */
[----:B------:R-:W-:Y:S01]  /*2f90*/  @!P2 IMAD.IADD R65, R35, 0x1, R0 ;  /* 0x000000012341a824 */ /* 0x000fe200078e0200 */
[----:B------:R-:W-:-:S03]  /*2fa0*/  LOP3.LUT P3, RZ, R79, 0x4, RZ, 0xc0, !PT ;  /* 0x000000044fff7812 */ /* 0x000fc6000786c0ff */
[----:B0-----:R-:W-:-:S05]  /*2fb0*/  @!P2 IMAD.WIDE R62, R65, 0x4, R62 ;  /* 0x00000004413ea825 */ /* 0x001fca00078e023e */
[----:B------:R0:W2:Y:S01]  /*2fc0*/  @!P2 LDG.E.CONSTANT R89, desc[UR8][R62.64] ;  /* 0x000000083e59a981 */ /* 0x0000a2000c1e9900 */
[C---:B------:R-:W-:Y:S02]  /*2fd0*/  ISETP.GE.U32.AND P2, PT, R2.reuse, 0x56, PT ;  /* 0x000000560200780c */ /* 0x040fe40003f46070 */
[----:B------:R-:W-:Y:S01]  /*2fe0*/  LOP3.LUT P4, RZ, R85, 0xff, R14, 0xf8, !PT ;  /* 0x000000ff55ff7812 */ /* 0x000fe2000788f80e */
[----:B0-----:R-:W0:Y:S10]  /*2ff0*/  @!P0 LDC.64 R62, c[0x0][0x380] ;  /* 0x0000e000ff3e8b82 */ /* 0x001e340000000a00 */
[----:B------:R-:W-:-:S05]  /*3000*/  @P2 VIADD R64, R2, 0xffffffaa ;  /* 0xffffffaa02402836 */ /* 0x000fca0000000000 */
[----:B------:R-:W-:-:S04]  /*3010*/  ISETP.LT.U32.AND P2, PT, R64, 0xf, !P3 ;  /* 0x0000000f4000780c */ /* 0x000fc80005f41070 */
[----:B------:R-:W-:Y:S01]  /*3020*/  PLOP3.LUT P2, PT, P2, P4, PT, 0xf2, 0x2f ;  /* 0x00000000002f781c */ /* 0x000fe20001749e72 */
[----:B------:R-:W-:Y:S01]  /*3030*/  IMAD.MOV.U32 R95, RZ, RZ, RZ ;  /* 0x000000ffff5f7224 */ /* 0x000fe200078e00ff */
[----:B------:R-:W-:-:S11]  /*3040*/  ISETP.NE.AND P4, PT, R82, RZ, PT ;  /* 0x000000ff5200720c */ /* 0x000fd60003f85270 */
[----:B------:R-:W1:Y:S01]  /*3050*/  @!P2 LDC.64 R64, c[0x0][0x380] ;  /* 0x0000e000ff40ab82 */ /* 0x000e620000000a00 */
[----:B------:R-:W-:-:S04]  /*3060*/  @!P2 IMAD.IADD R91, R51, 0x1, R0 ;  /* 0x00000001335ba824 */ /* 0x000fc800078e0200 */
[----:B-1----:R-:W-:-:S05]  /*3070*/  @!P2 IMAD.WIDE.U32 R64, R91, 0x4, R64 ;  /* 0x000000045b40a825 */ /* 0x002fca00078e0040 */
[----:B------:R-:W3:Y:S01]  /*3080*/  @!P2 LDG.E.CONSTANT R101, desc[UR8][R64.64] ;  /* 0x000000084065a981 */ /* 0x000ee2000c1e9900 */
[----:B------:R-:W-:-:S05]  /*3090*/  @!P0 IADD3 R90, P2, PT, R0, R93, RZ ;  /* 0x0000005d005a8210 */ /* 0x000fca0007f5e0ff */
[----:B------:R-:W-:Y:S01]  /*30a0*/  @!P0 IMAD.X R91, RZ, RZ, R92, P2 ;  /* 0x000000ffff5b8224 */ /* 0x000fe200010e065c */
[----:B0-----:R-:W-:-:S04]  /*30b0*/  @!P0 LEA R62, P2, R90, R62, 0x2 ;  /* 0x0000003e5a3e8211 */ /* 0x001fc800078410ff */
[----:B------:R-:W-:-:S05]  /*30c0*/  @!P0 LEA.HI.X R63, R90, R63, R91, 0x2, P2 ;  /* 0x0000003f5a3f8211 */ /* 0x000fca00010f145b */
[----:B------:R0:W4:Y:S01]  /*30d0*/  @!P0 LDG.E.CONSTANT R103, desc[UR8][R62.64+-0xe4] ;  /* 0xffff1c083e678981 */ /* 0x000122000c1e9900 */
[C---:B------:R-:W-:Y:S01]  /*30e0*/  ISETP.GE.U32.AND P0, PT, R2.reuse, 0x81, PT ;  /* 0x000000810200780c */ /* 0x040fe20003f06070 */
[C---:B------:R-:W-:Y:S01]  /*30f0*/  VIADD R90, R2.reuse, 0x132 ;  /* 0x00000132025a7836 */ /* 0x040fe20000000000 */
[----:B------:R-:W-:Y:S01]  /*3100*/  LOP3.LUT P2, RZ, R85, 0xff, R13, 0xf8, !PT ;  /* 0x000000ff55ff7812 */ /* 0x000fe2000784f80d */
[----:B------:R-:W-:Y:S02]  /*3110*/  @!P6 IMAD.IADD R93, R43, 0x1, R0 ;  /* 0x000000012b5de824 */ /* 0x000fe400078e0200 */
[----:B------:R-:W-:Y:S01]  /*3120*/  IMAD.MOV.U32 R97, RZ, RZ, RZ ;  /* 0x000000ffff617224 */ /* 0x000fe200078e00ff */
[----:B------:R-:W-:Y:S01]  /*3130*/  P2R R99, PR, RZ, 0x4 ;  /* 0x00000004ff637803 */ /* 0x000fe20000000000 */
[----:B0-----:R-:W0:Y:S06]  /*3140*/  @!P6 LDC.64 R62, c[0x0][0x380] ;  /* 0x0000e000ff3eeb82 */ /* 0x001e2c0000000a00 */
[----:B------:R-:W-:-:S04]  /*3150*/  @P0 IADD3 R90, PT, PT, R2, -0x81, RZ ;  /* 0xffffff7f025a0810 */ /* 0x000fc80007ffe0ff */
[----:B------:R-:W-:-:S04]  /*3160*/  ISETP.LT.U32.AND P0, PT, R90, 0xf, !P3 ;  /* 0x0000000f5a00780c */ /* 0x000fc80005f01070 */
[----:B------:R-:W-:-:S13]  /*3170*/  PLOP3.LUT P0, PT, P0, P2, PT, 0xf2, 0x2f ;  /* 0x00000000002f781c */ /* 0x000fda0000705e72 */
[----:B------:R-:W1:Y:S01]  /*3180*/  @!P0 LDC.64 R90, c[0x0][0x380] ;  /* 0x0000e000ff5a8b82 */ /* 0x000e620000000a00 */
[----:B0-----:R-:W-:-:S04]  /*3190*/  @!P6 IMAD.WIDE.U32 R92, R93, 0x4, R62 ;  /* 0x000000045d5ce825 */ /* 0x001fc800078e003e */
[----:B------:R-:W-:-:S03]  /*31a0*/  @!P0 IMAD.IADD R65, R31, 0x1, R0 ;  /* 0x000000011f418824 */ /* 0x000fc600078e0200 */
[----:B------:R-:W0:Y:S01]  /*31b0*/  @!P5 LDC.64 R62, c[0x0][0x380] ;  /* 0x0000e000ff3edb82 */ /* 0x000e220000000a00 */
[----:B-1----:R-:W-:-:S04]  /*31c0*/  @!P0 IMAD.WIDE.U32 R90, R65, 0x4, R90 ;  /* 0x00000004415a8825 */ /* 0x002fc800078e005a */
[----:B------:R-:W-:Y:S01]  /*31d0*/  @!P5 IMAD.IADD R65, R47, 0x1, R0 ;  /* 0x000000012f41d824 */ /* 0x000fe200078e0200 */
[----:B------:R1:W5:Y:S01]  /*31e0*/  @!P0 LDG.E.CONSTANT R97, desc[UR8][R90.64] ;  /* 0x000000085a618981 */ /* 0x000362000c1e9900 */
[----:B------:R-:W-:Y:S02]  /*31f0*/  IMAD.MOV.U32 R107, RZ, RZ, RZ ;  /* 0x000000ffff6b7224 */ /* 0x000fe400078e00ff */
[----:B0-----:R-:W-:Y:S02]  /*3200*/  @!P5 IMAD.WIDE.U32 R64, R65, 0x4, R62 ;  /* 0x000000044140d825 */ /* 0x001fe400078e003e */
[----:B------:R-:W0:Y:S01]  /*3210*/  @!P4 LDC.64 R62, c[0x0][0x380] ;  /* 0x0000e000ff3ecb82 */ /* 0x000e220000000a00 */
[----:B------:R-:W-:Y:S01]  /*3220*/  ISETP.GE.U32.AND P0, PT, R2, 0xac, PT ;  /* 0x000000ac0200780c */ /* 0x000fe20003f06070 */
[----:B------:R-:W5:Y:S04]  /*3230*/  @!P6 LDG.E.CONSTANT R107, desc[UR8][R92.64] ;  /* 0x000000085c6be981 */ /* 0x000f68000c1e9900 */
[----:B------:R-:W5:Y:S01]  /*3240*/  @!P5 LDG.E.CONSTANT R95, desc[UR8][R64.64] ;  /* 0x00000008405fd981 */ /* 0x000f62000c1e9900 */
[----:B-1----:R-:W-:-:S02]  /*3250*/  @!P4 IMAD.IADD R91, R53, 0x1, R0 ;  /* 0x00000001355bc824 */ /* 0x002fc400078e0200 */
[----:B------:R-:W-:Y:S02]  /*3260*/  IMAD.MOV.U32 R109, RZ, RZ, RZ ;  /* 0x000000ffff6d7224 */ /* 0x000fe400078e00ff */
[----:B0-----:R-:W-:-:S04]  /*3270*/  @!P4 IMAD.WIDE.U32 R90, R91, 0x4, R62 ;  /* 0x000000045b5ac825 */ /* 0x001fc800078e003e */
[C---:B------:R-:W-:Y:S01]  /*3280*/  VIADD R62, R2.reuse, 0x107 ;  /* 0x00000107023e7836 */ /* 0x040fe20000000000 */
[----:B------:R0:W5:Y:S01]  /*3290*/  @!P4 LDG.E.CONSTANT R109, desc[UR8][R90.64] ;  /* 0x000000085a6dc981 */ /* 0x000162000c1e9900 */
[----:B------:R-:W-:Y:S01]  /*32a0*/  @P0 VIADD R62, R2, 0xffffff54 ;  /* 0xffffff54023e0836 */ /* 0x000fe20000000000 */
[----:B------:R-:W-:Y:S01]  /*32b0*/  ISETP.NE.AND P2, PT, R94, RZ, PT ;  /* 0x000000ff5e00720c */ /* 0x000fe20003f45270 */
[----:B------:R-:W-:-:S03]  /*32c0*/  IMAD.MOV.U32 R105, RZ, RZ, RZ ;  /* 0x000000ffff697224 */ /* 0x000fc600078e00ff */
[----:B------:R-:W-:Y:S02]  /*32d0*/  ISETP.LT.U32.AND P0, PT, R62, 0xf, !P3 ;  /* 0x0000000f3e00780c */ /* 0x000fe40005f01070 */
[----:B------:R-:W-:-:S04]  /*32e0*/  LOP3.LUT P3, RZ, R85, 0xff, R15, 0xf8, !PT ;  /* 0x000000ff55ff7812 */ /* 0x000fc8000786f80f */
[----:B------:R-:W-:Y:S02]  /*32f0*/  PLOP3.LUT P0, PT, P0, P3, PT, 0xf2, 0x2f ;  /* 0x00000000002f781c */ /* 0x000fe40000707e72 */
[C---:B------:R-:W-:Y:S02]  /*3300*/  LOP3.LUT P4, RZ, R85.reuse, 0xff, R17, 0xf8, !PT ;  /* 0x000000ff55ff7812 */ /* 0x040fe4000788f811 */
[----:B------:R-:W-:Y:S02]  /*3310*/  LOP3.LUT P6, RZ, R85, 0xff, R12, 0xf8, !PT ;  /* 0x000000ff55ff7812 */ /* 0x000fe400078cf80c */
[----:B0-----:R-:W-:-:S07]  /*3320*/  P2R R91, PR, RZ, 0x8 ;  /* 0x00000008ff5b7803 */ /* 0x001fce0000000000 */
[----:B------:R-:W0:Y:S01]  /*3330*/  @!P0 LDC.64 R62, c[0x0][0x380] ;  /* 0x0000e000ff3e8b82 */ /* 0x000e220000000a00 */
[----:B------:R-:W-:-:S04]  /*3340*/  @!P0 IMAD.IADD R65, R33, 0x1, R0 ;  /* 0x0000000121418824 */ /* 0x000fc800078e0200 */
[----:B0-----:R-:W-:Y:S01]  /*3350*/  @!P0 IMAD.WIDE.U32 R64, R65, 0x4, R62 ;  /* 0x0000000441408825 */ /* 0x001fe200078e003e */
[----:B------:R-:W-:Y:S02]  /*3360*/  LOP3.LUT R63, R17, 0xff, RZ, 0xc0, !PT ;  /* 0x000000ff113f7812 */ /* 0x000fe400078ec0ff */
[----:B------:R-:W-:Y:S02]  /*3370*/  @P4 LOP3.LUT R62, R67, 0xffff, RZ, 0xc0, !PT ;  /* 0x0000ffff433e4812 */ /* 0x000fe400078ec0ff */
[----:B------:R0:W5:Y:S02]  /*3380*/  @!P0 LDG.E.CONSTANT R105, desc[UR8][R64.64] ;  /* 0x0000000840698981 */ /* 0x000164000c1e9900 */
[----:B------:R-:W-:-:S04]  /*3390*/  @P4 IADD3 R63, P0, P5, R62, R87, R63 ;  /* 0x000000573e3f4210 */ /* 0x000fc80007d1e03f */
[----:B------:R-:W-:Y:S02]  /*33a0*/  @P4 IADD3.X R93, PT, PT, RZ, RZ, RZ, P0, P5 ;  /* 0x000000ffff5d4210 */ /* 0x000fe400007ea4ff */
[----:B------:R-:W-:Y:S02]  /*33b0*/  @P4 IADD3 R90, P0, PT, R0, R63, RZ ;  /* 0x0000003f005a4210 */ /* 0x000fe40007f1e0ff */
[----:B------:R-:W1:Y:S01]  /*33c0*/  @P4 LDC.64 R62, c[0x0][0x380] ;  /* 0x0000e000ff3e4b82 */ /* 0x000e620000000a00 */
[----:B------:R-:W-:Y:S02]  /*33d0*/  LOP3.LUT P5, RZ, R85, 0xff, R18, 0xf8, !PT ;  /* 0x000000ff55ff7812 */ /* 0x000fe400078af812 */
[----:B------:R-:W-:Y:S01]  /*33e0*/  @P4 IMAD.X R93, RZ, RZ, R93, P0 ;  /* 0x000000ffff5d4224 */ /* 0x000fe200000e065d */
[----:B-1----:R-:W-:Y:S02]  /*33f0*/  @P4 LEA R92, P0, R90, R62, 0x2 ;  /* 0x0000003e5a5c4211 */ /* 0x002fe400078010ff */
[----:B------:R-:W-:-:S02]  /*3400*/  LOP3.LUT R62, R18, 0xff, RZ, 0xc0, !PT ;  /* 0x000000ff123e7812 */ /* 0x000fc400078ec0ff */
[----:B------:R-:W-:-:S06]  /*3410*/  @P4 LEA.HI.X R93, R90, R63, R93, 0x2, P0 ;  /* 0x0000003f5a5d4211 */ /* 0x000fcc00000f145d */
[----:B------:R-:W-:-:S05]  /*3420*/  @P5 IADD3 R62, P0, PT, R87, R62, RZ ;  /* 0x0000003e573e5210 */ /* 0x000fca0007f1e0ff */
[----:B------:R-:W-:Y:S02]  /*3430*/  @P5 IMAD.X R63, RZ, RZ, RZ, P0 ;  /* 0x000000ffff3f5224 */ /* 0x000fe400000e06ff */
[----:B------:R-:W-:-:S03]  /*3440*/  @P5 IMAD.WIDE.U32 R62, R50, 0x38, R62 ;  /* 0x00000038323e5825 */ /* 0x000fc600078e003e */
[----:B0-----:R-:W-:-:S05]  /*3450*/  @P5 IADD3 R65, P0, PT, R0, R62, RZ ;  /* 0x0000003e00415210 */ /* 0x001fca0007f1e0ff */
[----:B------:R-:W-:Y:S02]  /*3460*/  @P5 IMAD.X R90, RZ, RZ, R63, P0 ;  /* 0x000000ffff5a5224 */ /* 0x000fe400000e063f */
[----:B------:R-:W0:Y:S01]  /*3470*/  @P5 LDC.64 R62, c[0x0][0x380] ;  /* 0x0000e000ff3e5b82 */ /* 0x000e220000000a00 */
[----:B--2---:R1:W-:Y:S01]  /*3480*/  STS [R48+0x620], R89 ;  /* 0x0006205930007388 */ /* 0x0043e20000000800 */
[----:B0-----:R-:W-:Y:S02]  /*3490*/  @P5 LEA R64, P0, R65, R62, 0x2 ;  /* 0x0000003e41405211 */ /* 0x001fe400078010ff */
[----:B------:R-:W-:Y:S02]  /*34a0*/  @P6 LOP3.LUT R62, R71, 0xffff, RZ, 0xc0, !PT ;  /* 0x0000ffff473e6812 */ /* 0x000fe400078ec0ff */
[----:B------:R-:W-:Y:S02]  /*34b0*/  @P5 LEA.HI.X R65, R65, R63, R90, 0x2, P0 ;  /* 0x0000003f41415211 */ /* 0x000fe400000f145a */
[----:B------:R-:W-:-:S04]  /*34c0*/  LOP3.LUT R90, R12, 0xff, RZ, 0xc0, !PT ;  /* 0x000000ff0c5a7812 */ /* 0x000fc800078ec0ff */
[----:B-1----:R-:W-:Y:S02]  /*34d0*/  @P6 IADD3 R89, P3, P0, R62, R87, R90 ;  /* 0x000000573e596210 */ /* 0x002fe4000787e05a */
[----:B------:R-:W0:Y:S02]  /*34e0*/  @P6 LDC.64 R62, c[0x0][0x380] ;  /* 0x0000e000ff3e6b82 */ /* 0x000e240000000a00 */
[----:B------:R-:W-:Y:S02]  /*34f0*/  @P6 IADD3.X R94, PT, PT, RZ, RZ, RZ, P3, P0 ;  /* 0x000000ffff5e6210 */ /* 0x000fe40001fe04ff */
[----:B------:R-:W-:-:S05]  /*3500*/  @P6 IADD3 R89, P0, PT, R0, R89, RZ ;  /* 0x0000005900596210 */ /* 0x000fca0007f1e0ff */
[----:B------:R-:W-:Y:S01]  /*3510*/  @P6 IMAD.X R94, RZ, RZ, R94, P0 ;  /* 0x000000ffff5e6224 */ /* 0x000fe200000e065e */
[----:B0-----:R-:W-:-:S04]  /*3520*/  @P6 LEA R62, P0, R89, R62, 0x2 ;  /* 0x0000003e593e6211 */ /* 0x001fc800078010ff */
[----:B------:R-:W-:Y:S02]  /*3530*/  @P6 LEA.HI.X R63, R89, R63, R94, 0x2, P0 ;  /* 0x0000003f593f6211 */ /* 0x000fe400000f145e */
[C---:B------:R-:W-:Y:S01]  /*3540*/  ISETP.GE.U32.AND P0, PT, R2.reuse, 0x94, PT ;  /* 0x000000940200780c */ /* 0x040fe20003f06070 */
[----:B------:R-:W-:-:S12]  /*3550*/  VIADD R89, R2, 0x11f ;  /* 0x0000011f02597836 */ /* 0x000fd80000000000 */
[----:B------:R-:W-:-:S05]  /*3560*/  @P0 VIADD R89, R2, 0xffffff6c ;  /* 0xffffff6c02590836 */ /* 0x000fca0000000000 */
[----:B------:R-:W-:Y:S01]  /*3570*/  ISETP.LT.U32.AND P0, PT, R89, 0xf, !P2 ;  /* 0x0000000f5900780c */ /* 0x000fe20005701070 */
[----:B----4-:R0:W-:Y:S03]  /*3580*/  STS [R48], R103 ;  /* 0x0000006730007388 */ /* 0x0101e60000000800 */
[----:B------:R-:W-:Y:S02]  /*3590*/  PLOP3.LUT P0, PT, P0, P1, PT, 0xf2, 0x2f ;  /* 0x00000000002f781c */ /* 0x000fe40000703e72 */
[----:B0-----:R-:W-:-:S06]  /*35a0*/  MOV R103, RZ ;  /* 0x000000ff00677202 */ /* 0x001fcc0000000f00 */
[----:B------:R0:W2:Y:S05]  /*35b0*/  @P4 LDG.E.CONSTANT R103, desc[UR8][R92.64+0x921c] ;  /* 0x00921c085c674981 */ /* 0x0000aa000c1e9900 */
[----:B------:R-:W-:Y:S02]  /*35c0*/  @!P0 IMAD.IADD R89, R37, 0x1, R0 ;  /* 0x0000000125598824 */ /* 0x000fe400078e0200 */
[----:B0-----:R-:W-:Y:S01]  /*35d0*/  VIADD R92, R2, 0xf4 ;  /* 0x000000f4025c7836 */ /* 0x001fe20000000000 */
[----:B---3--:R-:W-:Y:S01]  /*35e0*/  STS [R48+0xc40], R101 ;  /* 0x000c406530007388 */ /* 0x008fe20000000800 */
[----:B------:R-:W-:-:S03]  /*35f0*/  IMAD.MOV.U32 R111, RZ, RZ, RZ ;  /* 0x000000ffff6f7224 */ /* 0x000fc600078e00ff */
[----:B-----5:R-:W-:Y:S04]  /*3600*/  STS [R48+0x21b0], R107 ;  /* 0x0021b06b30007388 */ /* 0x020fe80000000800 */
[----:B------:R0:W-:Y:S01]  /*3610*/  STS [R48+0x27d0], R95 ;  /* 0x0027d05f30007388 */ /* 0x0001e20000000800 */
[----:B------:R-:W-:-:S03]  /*3620*/  LOP3.LUT P2, RZ, R85, 0xff, R14, 0xf8, !PT ;  /* 0x000000ff55ff7812 */ /* 0x000fc6000784f80e */
[----:B------:R-:W3:Y:S01]  /*3630*/  @P5 LDG.E.CONSTANT R111, desc[UR8][R64.64+0xc31c] ;  /* 0x00c31c08406f5981 */ /* 0x000ee2000c1e9900 */
[----:B0-----:R-:W0:Y:S03]  /*3640*/  @!P0 LDC.64 R94, c[0x0][0x380] ;  /* 0x0000e000ff5e8b82 */ /* 0x001e260000000a00 */
[----:B------:R1:W-:Y:S01]  /*3650*/  STS [R48+0x1260], R97 ;  /* 0x0012606130007388 */ /* 0x0003e20000000800 */
[----:B------:R-:W-:-:S06]  /*3660*/  IMAD.MOV.U32 R107, RZ, RZ, RZ ;  /* 0x000000ffff6b7224 */ /* 0x000fcc00078e00ff */
[----:B------:R-:W4:Y:S01]  /*3670*/  @P6 LDG.E.CONSTANT R107, desc[UR8][R62.64+0x1561c] ;  /* 0x01561c083e6b6981 */ /* 0x000f22000c1e9900 */
[----:B------:R-:W-:Y:S02]  /*3680*/  ISETP.NE.AND P3, PT, R98, RZ, PT ;  /* 0x000000ff6200720c */ /* 0x000fe40003f65270 */
[----:B------:R-:W-:Y:S01]  /*3690*/  P2R R100, PR, RZ, 0x10 ;  /* 0x00000010ff647803 */ /* 0x000fe20000000000 */
[----:B-1----:R-:W1:Y:S01]  /*36a0*/  @P6 LDC.64 R96, c[0x0][0x380] ;  /* 0x0000e000ff606b82 */ /* 0x002e620000000a00 */
[----:B------:R5:W-:Y:S01]  /*36b0*/  STS [R48+0x2df0], R109 ;  /* 0x002df06d30007388 */ /* 0x000be20000000800 */
[----:B0-----:R-:W-:-:S04]  /*36c0*/  @!P0 IMAD.WIDE.U32 R94, R89, 0x4, R94 ;  /* 0x00000004595e8825 */ /* 0x001fc800078e005e */
[----:B------:R-:W-:-:S06]  /*36d0*/  IMAD.MOV.U32 R89, RZ, RZ, RZ ;  /* 0x000000ffff597224 */ /* 0x000fcc00078e00ff */
[----:B------:R0:W3:Y:S01]  /*36e0*/  @!P0 LDG.E.CONSTANT R89, desc[UR8][R94.64] ;  /* 0x000000085e598981 */ /* 0x0000e2000c1e9900 */
[----:B------:R-:W-:-:S13]  /*36f0*/  ISETP.GE.U32.AND P0, PT, R2, 0xbf, PT ;  /* 0x000000bf0200780c */ /* 0x000fda0003f06070 */
[----:B------:R-:W-:-:S05]  /*3700*/  @P0 VIADD R92, R2, 0xffffff41 ;  /* 0xffffff41025c0836 */ /* 0x000fca0000000000 */
[----:B------:R-:W-:-:S04]  /*3710*/  ISETP.GE.U32.AND P0, PT, R92, 0xf, PT ;  /* 0x0000000f5c00780c */ /* 0x000fc80003f06070 */
[----:B------:R-:W-:-:S04]  /*3720*/  ISETP.EQ.AND P0, PT, R98, RZ, !P0 ;  /* 0x000000ff6200720c */ /* 0x000fc80004702270 */
[----:B------:R-:W-:-:S13]  /*3730*/  PLOP3.LUT P0, PT, P0, P2, PT, 0xf2, 0x2f ;  /* 0x00000000002f781c */ /* 0x000fda0000705e72 */
[----:B------:R-:W5:Y:S01]  /*3740*/  @!P0 LDC.64 R92, c[0x0][0x380] ;  /* 0x0000e000ff5c8b82 */ /* 0x000f620000000a00 */
[----:B------:R-:W-:Y:S02]  /*3750*/  @!P0 IMAD.IADD R101, R55, 0x1, R0 ;  /* 0x0000000137658824 */ /* 0x000fe400078e0200 */
[----:B0-----:R-:W-:Y:S02]  /*3760*/  IMAD.MOV.U32 R95, RZ, RZ, RZ ;  /* 0x000000ffff5f7224 */ /* 0x001fe400078e00ff */
[----:B-----5:R-:W-:-:S05]  /*3770*/  @!P0 IMAD.WIDE.U32 R92, R101, 0x4, R92 ;  /* 0x00000004655c8825 */ /* 0x020fca00078e005c */
[----:B------:R0:W5:Y:S01]  /*3780*/  @!P0 LDG.E.CONSTANT R95, desc[UR8][R92.64] ;  /* 0x000000085c5f8981 */ /* 0x000162000c1e9900 */
[----:B------:R-:W-:Y:S02]  /*3790*/  LOP3.LUT P0, RZ, R85, 0xff, R21, 0xf8, !PT ;  /* 0x000000ff55ff7812 */ /* 0x000fe4000780f815 */
[----:B------:R-:W-:-:S11]  /*37a0*/  LOP3.LUT R94, R21, 0xff, RZ, 0xc0, !PT ;  /* 0x000000ff155e7812 */ /* 0x000fd600078ec0ff */
[----:B------:R-:W1:Y:S01]  /*37b0*/  @P0 LDC.64 R62, c[0x0][0x380] ;  /* 0x0000e000ff3e0b82 */ /* 0x000e620000000a00 */
[----:B0-----:R-:W-:Y:S02]  /*37c0*/  @P0 LOP3.LUT R92, R66, 0xffff, RZ, 0xc0, !PT ;  /* 0x0000ffff425c0812 */ /* 0x001fe400078ec0ff */
[----:B------:R-:W-:Y:S02]  /*37d0*/  ISETP.LT.U32.AND P3, PT, R2, 0xa, !P3 ;  /* 0x0000000a0200780c */ /* 0x000fe40005f61070 */
[----:B------:R-:W-:Y:S02]  /*37e0*/  @P0 IADD3 R65, P4, P2, R92, R87, R94 ;  /* 0x000000575c410210 */ /* 0x000fe40007a9e05e */
[----:B------:R-:W-:Y:S02]  /*37f0*/  PLOP3.LUT P3, PT, P3, P0, PT, 0xf2, 0x2f ;  /* 0x00000000002f781c */ /* 0x000fe40001f61e72 */
[----:B------:R-:W-:Y:S02]  /*3800*/  @P0 IADD3.X R92, PT, PT, RZ, RZ, RZ, P4, P2 ;  /* 0x000000ffff5c0210 */ /* 0x000fe400027e44ff */
[----:B------:R-:W-:-:S05]  /*3810*/  @P0 IADD3 R65, P4, PT, R0, R65, RZ ;  /* 0x0000004100410210 */ /* 0x000fca0007f9e0ff */
[----:B------:R-:W-:Y:S01]  /*3820*/  @P0 IMAD.X R92, RZ, RZ, R92, P4 ;  /* 0x000000ffff5c0224 */ /* 0x000fe200020e065c */
[----:B-1----:R-:W-:-:S04]  /*3830*/  @P0 LEA R64, P4, R65, R62, 0x2 ;  /* 0x0000003e41400211 */ /* 0x002fc800078810ff */
[----:B------:R-:W-:Y:S02]  /*3840*/  @P0 LEA.HI.X R65, R65, R63, R92, 0x2, P4 ;  /* 0x0000003f41410211 */ /* 0x000fe400020f145c */
[----:B------:R-:W-:-:S05]  /*3850*/  @!P3 IADD3 R62, P4, PT, R87, R94, RZ ;  /* 0x0000005e573eb210 */ /* 0x000fca0007f9e0ff */
[----:B------:R-:W-:Y:S02]  /*3860*/  @!P3 IMAD.X R63, RZ, RZ, RZ, P4 ;  /* 0x000000ffff3fb224 */ /* 0x000fe400020e06ff */
[----:B------:R-:W-:-:S03]  /*3870*/  @!P3 IMAD.WIDE.U32 R62, R19, 0x38, R62 ;  /* 0x00000038133eb825 */ /* 0x000fc600078e003e */
[----:B------:R-:W-:-:S04]  /*3880*/  @!P3 IADD3 R93, P4, PT, R0, R62, RZ ;  /* 0x0000003e005db210 */ /* 0x000fc80007f9e0ff */
[----:B------:R-:W-:Y:S02]  /*3890*/  @!P3 IADD3.X R94, PT, PT, RZ, R63, RZ, P4, !PT ;  /* 0x0000003fff5eb210 */ /* 0x000fe400027fe4ff */
[----:B------:R-:W0:Y:S01]  /*38a0*/  @!P3 LDC.64 R62, c[0x0][0x380] ;  /* 0x0000e000ff3ebb82 */ /* 0x000e220000000a00 */
[----:B------:R-:W-:Y:S01]  /*38b0*/  ISETP.NE.AND P2, PT, R99, RZ, PT ;  /* 0x000000ff6300720c */ /* 0x000fe20003f45270 */
[----:B------:R-:W-:-:S04]  /*38c0*/  @P6 IMAD.IADD R101, R27, 0x1, R0 ;  /* 0x000000011b656824 */ /* 0x000fc800078e0200 */
[----:B------:R-:W-:-:S04]  /*38d0*/  @P6 IMAD.WIDE.U32 R96, R101, 0x4, R96 ;  /* 0x0000000465606825 */ /* 0x000fc800078e0060 */
[----:B------:R-:W-:Y:S02]  /*38e0*/  IMAD.MOV.U32 R101, RZ, RZ, RZ ;  /* 0x000000ffff657224 */ /* 0x000fe400078e00ff */
[----:B------:R-:W-:-:S06]  /*38f0*/  IMAD.MOV.U32 R109, RZ, RZ, RZ ;  /* 0x000000ffff6d7224 */ /* 0x000fcc00078e00ff */
[----:B------:R1:W5:Y:S01]  /*3900*/  @P6 LDG.E.CONSTANT R109, desc[UR8][R96.64] ;  /* 0x00000008606d6981 */ /* 0x000362000c1e9900 */
[C---:B0-----:R-:W-:Y:S02]  /*3910*/  @!P3 LEA R92, P4, R93.reuse, R62, 0x2 ;  /* 0x0000003e5d5cb211 */ /* 0x041fe400078810ff */
[----:B------:R-:W-:Y:S02]  /*3920*/  @P2 LOP3.LUT R62, R72, 0xffff, RZ, 0xc0, !PT ;  /* 0x0000ffff483e2812 */ /* 0x000fe400078ec0ff */
[----:B------:R-:W-:Y:S02]  /*3930*/  @!P3 LEA.HI.X R93, R93, R63, R94, 0x2, P4 ;  /* 0x0000003f5d5db211 */ /* 0x000fe400020f145e */
[----:B------:R-:W-:-:S03]  /*3940*/  LOP3.LUT R63, R13, 0xff, RZ, 0xc0, !PT ;  /* 0x000000ff0d3f7812 */ /* 0x000fc600078ec0ff */
[----:B------:R0:W5:Y:S01]  /*3950*/  @!P3 LDG.E.CONSTANT R101, desc[UR8][R92.64+0x1b81c] ;  /* 0x01b81c085c65b981 */ /* 0x000162000c1e9900 */
[----:B------:R-:W-:-:S04]  /*3960*/  @P2 IADD3 R63, P3, P4, R62, R87, R63 ;  /* 0x000000573e3f2210 */ /* 0x000fc80007c7e03f */
[----:B-1----:R-:W-:Y:S02]  /*3970*/  @P2 IADD3.X R96, PT, PT, RZ, RZ, RZ, P3, P4 ;  /* 0x000000ffff602210 */ /* 0x002fe40001fe84ff */
[----:B------:R-:W-:Y:S02]  /*3980*/  @P2 IADD3 R94, P3, PT, R0, R63, RZ ;  /* 0x0000003f005e2210 */ /* 0x000fe40007f7e0ff */
[----:B------:R-:W1:Y:S03]  /*3990*/  @P2 LDC.64 R62, c[0x0][0x380] ;  /* 0x0000e000ff3e2b82 */ /* 0x000e660000000a00 */
[----:B------:R-:W-:Y:S01]  /*39a0*/  @P2 IMAD.X R96, RZ, RZ, R96, P3 ;  /* 0x000000ffff602224 */ /* 0x000fe200018e0660 */
[----:B------:R2:W-:Y:S02]  /*39b0*/  STS [R48+0x1880], R105 ;  /* 0x0018806930007388 */ /* 0x0005e40000000800 */
[----:B--2---:R-:W-:Y:S01]  /*39c0*/  IMAD.MOV.U32 R105, RZ, RZ, RZ ;  /* 0x000000ffff697224 */ /* 0x004fe200078e00ff */
[----:B-1----:R-:W-:-:S04]  /*39d0*/  @P2 LEA R62, P3, R94, R62, 0x2 ;  /* 0x0000003e5e3e2211 */ /* 0x002fc800078610ff */
[----:B------:R-:W-:-:S05]  /*39e0*/  @P2 LEA.HI.X R63, R94, R63, R96, 0x2, P3 ;  /* 0x0000003f5e3f2211 */ /* 0x000fca00018f1460 */
[----:B------:R1:W2:Y:S01]  /*39f0*/  @P2 LDG.E.CONSTANT R105, desc[UR8][R62.64+0x1b81c] ;  /* 0x01b81c083e692981 */ /* 0x0002a2000c1e9900 */
[C---:B------:R-:W-:Y:S02]  /*3a00*/  ISETP.GE.U32.AND P2, PT, R2.reuse, 0x26, PT ;  /* 0x000000260200780c */ /* 0x040fe40003f46070 */
[----:B------:R-:W-:Y:S01]  /*3a10*/  ISETP.NE.AND P3, PT, R91, RZ, PT ;  /* 0x000000ff5b00720c */ /* 0x000fe20003f65270 */
[----:B------:R-:W-:Y:S01]  /*3a20*/  VIADD R91, R2, 0x18d ;  /* 0x0000018d025b7836 */ /* 0x000fe20000000000 */
[----:B------:R-:W-:-:S09]  /*3a30*/  ISETP.NE.AND P4, PT, R100, RZ, PT ;  /* 0x000000ff6400720c */ /* 0x000fd20003f85270 */
[----:B------:R-:W-:Y:S01]  /*3a40*/  @P2 VIADD R91, R2, 0xffffffda ;  /* 0xffffffda025b2836 */ /* 0x000fe20000000000 */
[----:B------:R-:W-:-:S04]  /*3a50*/  LOP3.LUT P2, RZ, R79, 0x4, RZ, 0xc0, !PT ;  /* 0x000000044fff7812 */ /* 0x000fc8000784c0ff */
[----:B------:R-:W-:-:S04]  /*3a60*/  ISETP.LT.U32.AND P2, PT, R91, 0xf, !P2 ;  /* 0x0000000f5b00780c */ /* 0x000fc80005741070 */
[----:B------:R-:W-:-:S13]  /*3a70*/  PLOP3.LUT P2, PT, P2, P4, PT, 0xf2, 0x2f ;  /* 0x00000000002f781c */ /* 0x000fda0001749e72 */
[----:B0-----:R-:W0:Y:S01]  /*3a80*/  @!P2 LDC.64 R92, c[0x0][0x380] ;  /* 0x0000e000ff5cab82 */ /* 0x001e220000000a00 */
[----:B------:R-:W-:Y:S01]  /*3a90*/  @!P2 IMAD.IADD R91, R39, 0x1, R0 ;  /* 0x00000001275ba824 */ /* 0x000fe200078e0200 */
[----:B------:R4:W-:Y:S01]  /*3aa0*/  STS [R48+0x1570], R103 ;  /* 0x0015706730007388 */ /* 0x0009e20000000800 */
[----:B-1----:R-:W-:Y:S01]  /*3ab0*/  @P3 LOP3.LUT R62, R60, 0xffff, RZ, 0xc0, !PT ;  /* 0x0000ffff3c3e3812 */ /* 0x002fe200078ec0ff */
[----:B----4-:R-:W-:Y:S02]  /*3ac0*/  IMAD.MOV.U32 R103, RZ, RZ, RZ ;  /* 0x000000ffff677224 */ /* 0x010fe400078e00ff */
[----:B0-----:R-:W-:Y:S01]  /*3ad0*/  @!P2 IMAD.WIDE.U32 R92, R91, 0x4, R92 ;  /* 0x000000045b5ca825 */ /* 0x001fe200078e005c */
[----:B------:R-:W-:-:S04]  /*3ae0*/  LOP3.LUT R91, R15, 0xff, RZ, 0xc0, !PT ;  /* 0x000000ff0f5b7812 */ /* 0x000fc800078ec0ff */
[----:B------:R0:W4:Y:S01]  /*3af0*/  @!P2 LDG.E.CONSTANT R103, desc[UR8][R92.64] ;  /* 0x000000085c67a981 */ /* 0x000122000c1e9900 */
[----:B------:R-:W-:Y:S02]  /*3b00*/  @P3 IADD3 R91, P4, P2, R62, R87, R91 ;  /* 0x000000573e5b3210 */ /* 0x000fe40007a9e05b */
[----:B------:R-:W1:Y:S02]  /*3b10*/  @P3 LDC.64 R62, c[0x0][0x380] ;  /* 0x0000e000ff3e3b82 */ /* 0x000e640000000a00 */
[----:B------:R-:W-:Y:S02]  /*3b20*/  @P3 IADD3.X R94, PT, PT, RZ, RZ, RZ, P4, P2 ;  /* 0x000000ffff5e3210 */ /* 0x000fe400027e44ff */
[----:B------:R-:W-:-:S05]  /*3b30*/  @P3 IADD3 R91, P2, PT, R0, R91, RZ ;  /* 0x0000005b005b3210 */ /* 0x000fca0007f5e0ff */
[----:B------:R-:W-:Y:S01]  /*3b40*/  @P3 IMAD.X R94, RZ, RZ, R94, P2 ;  /* 0x000000ffff5e3224 */ /* 0x000fe200010e065e */
[----:B-1----:R-:W-:-:S04]  /*3b50*/  @P3 LEA R62, P2, R91, R62, 0x2 ;  /* 0x0000003e5b3e3211 */ /* 0x002fc800078410ff */
[----:B------:R-:W-:Y:S02]  /*3b60*/  @P3 LEA.HI.X R63, R91, R63, R94, 0x2, P2 ;  /* 0x0000003f5b3f3211 */ /* 0x000fe400010f145e */
[C---:B------:R-:W-:Y:S01]  /*3b70*/  ISETP.GE.U32.AND P2, PT, R2.reuse, 0x51, PT ;  /* 0x000000510200780c */ /* 0x040fe20003f46070 */
[----:B------:R-:W-:Y:S01]  /*3b80*/  VIADD R91, R2, 0x162 ;  /* 0x00000162025b7836 */ /* 0x000fe20000000000 */
[----:B------:R-:W-:-:S11]  /*3b90*/  LOP3.LUT P4, RZ, R79, 0x4, RZ, 0xc0, !PT ;  /* 0x000000044fff7812 */ /* 0x000fd6000788c0ff */
[----:B------:R-:W-:-:S05]  /*3ba0*/  @P2 VIADD R91, R2, 0xffffffaf ;  /* 0xffffffaf025b2836 */ /* 0x000fca0000000000 */
[----:B------:R-:W-:-:S04]  /*3bb0*/  ISETP.LT.U32.AND P2, PT, R91, 0xf, !P4 ;  /* 0x0000000f5b00780c */ /* 0x000fc80006741070 */
[----:B------:R-:W-:Y:S01]  /*3bc0*/  PLOP3.LUT P2, PT, P2, P5, PT, 0xf2, 0x2f ;  /* 0x00000000002f781c */ /* 0x000fe2000174be72 */
[----:B------:R-:W-:-:S06]  /*3bd0*/  IMAD.MOV.U32 R97, RZ, RZ, RZ ;  /* 0x000000ffff617224 */ /* 0x000fcc00078e00ff */
[----:B------:R-:W2:Y:S06]  /*3be0*/  @P0 LDG.E.CONSTANT R97, desc[UR8][R64.64+0x611c] ;  /* 0x00611c0840610981 */ /* 0x000eac000c1e9900 */
[----:B0-----:R-:W0:Y:S01]  /*3bf0*/  @!P2 LDC.64 R92, c[0x0][0x380] ;  /* 0x0000e000ff5cab82 */ /* 0x001e220000000a00 */
[----:B------:R-:W-:Y:S01]  /*3c00*/  @!P2 IMAD.IADD R91, R41, 0x1, R0 ;  /* 0x00000001295ba824 */ /* 0x000fe200078e0200 */
[----:B------:R1:W-:Y:S01]  /*3c10*/  STS [R48+0x3100], R107 ;  /* 0x0031006b30007388 */ /* 0x0003e20000000800 */
[----:B------:R-:W-:Y:S01]  /*3c20*/  LOP3.LUT R94, R22, 0xff, RZ, 0xc0, !PT ;  /* 0x000000ff165e7812 */ /* 0x000fe200078ec0ff */
[----:B-1----:R-:W-:-:S02]  /*3c30*/  IMAD.MOV.U32 R107, RZ, RZ, RZ ;  /* 0x000000ffff6b7224 */ /* 0x002fc400078e00ff */
[----:B---3--:R1:W-:Y:S01]  /*3c40*/  STS [R48+0x1b90], R111 ;  /* 0x001b906f30007388 */ /* 0x0083e20000000800 */
[----:B0-----:R-:W-:-:S05]  /*3c50*/  @!P2 IMAD.WIDE.U32 R92, R91, 0x4, R92 ;  /* 0x000000045b5ca825 */ /* 0x001fca00078e005c */
[----:B------:R-:W3:Y:S01]  /*3c60*/  @!P2 LDG.E.CONSTANT R107, desc[UR8][R92.64] ;  /* 0x000000085c6ba981 */ /* 0x000ee2000c1e9900 */
[----:B------:R-:W-:Y:S01]  /*3c70*/  LOP3.LUT P2, RZ, R85, R94, RZ, 0xfc, !PT ;  /* 0x0000005e55ff7212 */ /* 0x000fe2000784fcff */
[----:B-1----:R-:W-:-:S06]  /*3c80*/  IMAD.MOV.U32 R111, RZ, RZ, RZ ;  /* 0x000000ffff6f7224 */ /* 0x002fcc00078e00ff */
[----:B------:R0:W3:Y:S06]  /*3c90*/  @P3 LDG.E.CONSTANT R111, desc[UR8][R62.64+0x1e91c] ;  /* 0x01e91c083e6f3981 */ /* 0x0000ec000c1e9900 */
[----:B0-----:R-:W-:-:S04]  /*3ca0*/  @P2 LOP3.LUT R62, R68, 0xffff, RZ, 0xc0, !PT ;  /* 0x0000ffff443e2812 */ /* 0x001fc800078ec0ff */
[----:B------:R-:W-:Y:S02]  /*3cb0*/  @P2 IADD3 R91, P3, P4, R62, R87, R94 ;  /* 0x000000573e5b2210 */ /* 0x000fe40007c7e05e */
[----:B------:R-:W0:Y:S02]  /*3cc0*/  @P2 LDC.64 R62, c[0x0][0x380] ;  /* 0x0000e000ff3e2b82 */ /* 0x000e240000000a00 */
[----:B------:R-:W-:Y:S02]  /*3cd0*/  @P2 IADD3.X R96, PT, PT, RZ, RZ, RZ, P3, P4 ;  /* 0x000000ffff602210 */ /* 0x000fe40001fe84ff */
[----:B------:R-:W-:-:S05]  /*3ce0*/  @P2 IADD3 R91, P3, PT, R0, R91, RZ ;  /* 0x0000005b005b2210 */ /* 0x000fca0007f7e0ff */
[----:B------:R-:W-:Y:S01]  /*3cf0*/  @P2 IMAD.X R96, RZ, RZ, R96, P3 ;  /* 0x000000ffff602224 */ /* 0x000fe200018e0660 */
[----:B0-----:R-:W-:Y:S02]  /*3d00*/  @P2 LEA R92, P3, R91, R62, 0x2 ;  /* 0x0000003e5b5c2211 */ /* 0x001fe400078610ff */
[----:B------:R-:W-:Y:S02]  /*3d10*/  @P2 LOP3.LUT R62, R73, 0xffff, RZ, 0xc0, !PT ;  /* 0x0000ffff493e2812 */ /* 0x000fe400078ec0ff */
[----:B------:R-:W-:Y:S02]  /*3d20*/  @P2 LEA.HI.X R93, R91, R63, R96, 0x2, P3 ;  /* 0x0000003f5b5d2211 */ /* 0x000fe400018f1460 */
[----:B------:R-:W-:Y:S02]  /*3d30*/  @P2 IADD3 R65, P3, P4, R62, R87, R94 ;  /* 0x000000573e412210 */ /* 0x000fe40007c7e05e */
[----:B------:R-:W0:Y:S02]  /*3d40*/  @P2 LDC.64 R62, c[0x0][0x380] ;  /* 0x0000e000ff3e2b82 */ /* 0x000e240000000a00 */
[----:B------:R-:W-:-:S02]  /*3d50*/  @P2 IADD3.X R94, PT, PT, RZ, RZ, RZ, P3, P4 ;  /* 0x000000ffff5e2210 */ /* 0x000fc40001fe84ff */
[----:B------:R-:W-:Y:S02]  /*3d60*/  @P2 IADD3 R65, P3, PT, R0, R65, RZ ;  /* 0x0000004100412210 */ /* 0x000fe40007f7e0ff */
[----:B------:R-:W-:-:S03]  /*3d70*/  MOV R91, RZ ;  /* 0x000000ff005b7202 */ /* 0x000fc60000000f00 */
[----:B------:R-:W-:Y:S01]  /*3d80*/  @P2 IMAD.X R94, RZ, RZ, R94, P3 ;  /* 0x000000ffff5e2224 */ /* 0x000fe200018e065e */
[----:B------:R1:W-:Y:S04]  /*3d90*/  STS [R48+0x3410], R89 ;  /* 0x0034105930007388 */ /* 0x0003e80000000800 */
[----:B------:R5:W3:Y:S01]  /*3da0*/  @P2 LDG.E.CONSTANT R91, desc[UR8][R92.64+0xc31c] ;  /* 0x00c31c085c5b2981 */ /* 0x000ae2000c1e9900 */
[----:B-1----:R-:W-:Y:S01]  /*3db0*/  IMAD.MOV.U32 R89, RZ, RZ, RZ ;  /* 0x000000ffff597224 */ /* 0x002fe200078e00ff */
[----:B0-----:R-:W-:Y:S02]  /*3dc0*/  @P2 LEA R64, P3, R65, R62, 0x2 ;  /* 0x0000003e41402211 */ /* 0x001fe400078610ff */
[----:B-----5:R-:W-:Y:S02]  /*3dd0*/  LOP3.LUT R92, R25, 0xff, RZ, 0xc0, !PT ;  /* 0x000000ff195c7812 */ /* 0x020fe400078ec0ff */
[----:B------:R-:W-:-:S05]  /*3de0*/  @P2 LEA.HI.X R65, R65, R63, R94, 0x2, P3 ;  /* 0x0000003f41412211 */ /* 0x000fca00018f145e */
[----:B------:R0:W5:Y:S01]  /*3df0*/  @P2 LDG.E.CONSTANT R89, desc[UR8][R64.64+0x21a1c] ;  /* 0x021a1c0840592981 */ /* 0x000162000c1e9900 */
[----:B------:R-:W-:-:S13]  /*3e00*/  LOP3.LUT P2, RZ, R85, R92, RZ, 0xfc, !PT ;  /* 0x0000005c55ff7212 */ /* 0x000fda000784fcff */
[----:B------:R-:W-:-:S04]  /*3e10*/  @P2 LOP3.LUT R62, R69, 0xffff, RZ, 0xc0, !PT ;  /* 0x0000ffff453e2812 */ /* 0x000fc800078ec0ff */
[----:B------:R-:W-:Y:S02]  /*3e20*/  @P2 IADD3 R93, P3, P4, R62, R87, R92 ;  /* 0x000000573e5d2210 */ /* 0x000fe40007c7e05c */
[----:B------:R-:W0:Y:S02]  /*3e30*/  @P2 LDC.64 R62, c[0x0][0x380] ;  /* 0x0000e000ff3e2b82 */ /* 0x000e240000000a00 */
[----:B------:R-:W-:Y:S02]  /*3e40*/  @P2 IADD3.X R94, PT, PT, RZ, RZ, RZ, P3, P4 ;  /* 0x000000ffff5e2210 */ /* 0x000fe40001fe84ff */
[----:B------:R-:W-:-:S05]  /*3e50*/  @P2 IADD3 R93, P3, PT, R0, R93, RZ ;  /* 0x0000005d005d2210 */ /* 0x000fca0007f7e0ff */
[----:B------:R-:W-:Y:S01]  /*3e60*/  @P2 IMAD.X R94, RZ, RZ, R94, P3 ;  /* 0x000000ffff5e2224 */ /* 0x000fe200018e065e */
[C---:B0-----:R-:W-:Y:S02]  /*3e70*/  @P2 LEA R64, P3, R93.reuse, R62, 0x2 ;  /* 0x0000003e5d402211 */ /* 0x041fe400078610ff */
[----:B------:R-:W-:Y:S02]  /*3e80*/  @P2 LOP3.LUT R62, R74, 0xffff, RZ, 0xc0, !PT ;  /* 0x0000ffff4a3e2812 */ /* 0x000fe400078ec0ff */
[----:B------:R-:W-:Y:S02]  /*3e90*/  @P2 LEA.HI.X R65, R93, R63, R94, 0x2, P3 ;  /* 0x0000003f5d412211 */ /* 0x000fe400018f145e */
[----:B------:R-:W-:-:S04]  /*3ea0*/  @P2 IADD3 R63, P3, P4, R62, R87, R92 ;  /* 0x000000573e3f2210 */ /* 0x000fc80007c7e05c */
[----:B------:R-:W-:Y:S02]  /*3eb0*/  @P2 IADD3.X R94, PT, PT, RZ, RZ, RZ, P3, P4 ;  /* 0x000000ffff5e2210 */ /* 0x000fe40001fe84ff */
[----:B------:R-:W-:Y:S02]  /*3ec0*/  @P2 IADD3 R92, P3, PT, R0, R63, RZ ;  /* 0x0000003f005c2210 */ /* 0x000fe40007f7e0ff */
[----:B------:R-:W0:Y:S01]  /*3ed0*/  @P2 LDC.64 R62, c[0x0][0x380] ;  /* 0x0000e000ff3e2b82 */ /* 0x000e220000000a00 */
[----:B------:R-:W-:Y:S02]  /*3ee0*/  ISETP.NE.AND P5, PT, R83, RZ, PT ;  /* 0x000000ff5300720c */ /* 0x000fe40003fa5270 */
[----:B------:R-:W-:Y:S01]  /*3ef0*/  @P2 IMAD.X R94, RZ, RZ, R94, P3 ;  /* 0x000000ffff5e2224 */ /* 0x000fe200018e065e */
[----:B------:R1:W-:Y:S01]  /*3f00*/  STS [R48+0x3a30], R95 ;  /* 0x003a305f30007388 */ /* 0x0003e20000000800 */
[----:B------:R-:W-:-:S06]  /*3f10*/  IMAD.MOV.U32 R93, RZ, RZ, RZ ;  /* 0x000000ffff5d7224 */ /* 0x000fcc00078e00ff */
[----:B------:R4:W5:Y:S01]  /*3f20*/  @P2 LDG.E.CONSTANT R93, desc[UR8][R64.64+0xf41c] ;  /* 0x00f41c08405d2981 */ /* 0x000962000c1e9900 */
[----:B-1----:R-:W-:Y:S02]  /*3f30*/  IMAD.MOV.U32 R95, RZ, RZ, RZ ;  /* 0x000000ffff5f7224 */ /* 0x002fe400078e00ff */
[----:B------:R-:W1:Y:S01]  /*3f40*/  @!P5 LDC.64 R98, c[0x0][0x380] ;  /* 0x0000e000ff62db82 */ /* 0x000e620000000a00 */
[----:B0-----:R-:W-:-:S04]  /*3f50*/  @P2 LEA R62, P3, R92, R62, 0x2 ;  /* 0x0000003e5c3e2211 */ /* 0x001fc800078610ff */
[----:B------:R-:W-:Y:S02]  /*3f60*/  @P2 LEA.HI.X R63, R92, R63, R94, 0x2, P3 ;  /* 0x0000003f5c3f2211 */ /* 0x000fe400018f145e */
[----:B------:R-:W-:-:S03]  /*3f70*/  LOP3.LUT R92, R20, 0xff, RZ, 0xc0, !PT ;  /* 0x000000ff145c7812 */ /* 0x000fc600078ec0ff */
[----:B------:R0:W5:Y:S01]  /*3f80*/  @P2 LDG.E.CONSTANT R95, desc[UR8][R62.64+0x24b1c] ;  /* 0x024b1c083e5f2981 */ /* 0x000162000c1e9900 */
[----:B------:R-:W-:Y:S01]  /*3f90*/  LOP3.LUT P2, RZ, R85, R92, RZ, 0xfc, !PT ;  /* 0x0000005c55ff7212 */ /* 0x000fe2000784fcff */
[----:B----4-:R-:W-:-:S04]  /*3fa0*/  @!P5 IMAD.IADD R65, R45, 0x1, R0 ;  /* 0x000000012d41d824 */ /* 0x010fc800078e0200 */
[----:B-1----:R-:W-:-:S08]  /*3fb0*/  @!P5 IMAD.WIDE.U32 R98, R65, 0x4, R98 ;  /* 0x000000044162d825 */ /* 0x002fd000078e0062 */
[----:B0-----:R-:W-:-:S04]  /*3fc0*/  @P2 LOP3.LUT R62, R61, 0xffff, RZ, 0xc0, !PT ;  /* 0x0000ffff3d3e2812 */ /* 0x001fc800078ec0ff */
[----:B------:R-:W-:Y:S02]  /*3fd0*/  @P2 IADD3 R65, P3, P4, R62, R87, R92 ;  /* 0x000000573e412210 */ /* 0x000fe40007c7e05c */
[----:B------:R-:W0:Y:S02]  /*3fe0*/  @P2 LDC.64 R62, c[0x0][0x380] ;  /* 0x0000e000ff3e2b82 */ /* 0x000e240000000a00 */
[----:B------:R-:W-:Y:S02]  /*3ff0*/  @P2 IADD3.X R94, PT, PT, RZ, RZ, RZ, P3, P4 ;  /* 0x000000ffff5e2210 */ /* 0x000fe40001fe84ff */
[----:B------:R-:W-:-:S05]  /*4000*/  @P2 IADD3 R65, P3, PT, R0, R65, RZ ;  /* 0x0000004100412210 */ /* 0x000fca0007f7e0ff */
[----:B------:R-:W-:Y:S01]  /*4010*/  @P2 IMAD.X R94, RZ, RZ, R94, P3 ;  /* 0x000000ffff5e2224 */ /* 0x000fe200018e065e */
[----:B0-----:R-:W-:-:S04]  /*4020*/  @P2 LEA R64, P3, R65, R62, 0x2 ;  /* 0x0000003e41402211 */ /* 0x001fc800078610ff */
[----:B------:R-:W-:Y:S02]  /*4030*/  @P2 LEA.HI.X R65, R65, R63, R94, 0x2, P3 ;  /* 0x0000003f41412211 */ /* 0x000fe400018f145e */
[----:B------:R-:W-:-:S05]  /*4040*/  @P2 IADD3 R62, P3, PT, R87, R92, RZ ;  /* 0x0000005c573e2210 */ /* 0x000fca0007f7e0ff */
[----:B------:R-:W-:Y:S02]  /*4050*/  @P2 IMAD.X R63, RZ, RZ, RZ, P3 ;  /* 0x000000ffff3f2224 */ /* 0x000fe400018e06ff */
[----:B------:R-:W-:-:S03]  /*4060*/  @P2 IMAD.WIDE.U32 R62, R52, 0x38, R62 ;  /* 0x00000038343e2825 */ /* 0x000fc600078e003e */
[----:B------:R-:W-:-:S05]  /*4070*/  @P2 IADD3 R94, P3, PT, R0, R62, RZ ;  /* 0x0000003e005e2210 */ /* 0x000fca0007f7e0ff */
[----:B------:R-:W-:Y:S02]  /*4080*/  @P2 IMAD.X R96, RZ, RZ, R63, P3 ;  /* 0x000000ffff602224 */ /* 0x000fe400018e063f */
[----:B------:R-:W0:Y:S01]  /*4090*/  @P2 LDC.64 R62, c[0x0][0x380] ;  /* 0x0000e000ff3e2b82 */ /* 0x000e220000000a00 */
[----:B--2---:R1:W-:Y:S01]  /*40a0*/  STS [R48+0xf50], R97 ;  /* 0x000f506130007388 */ /* 0x0043e20000000800 */
[----:B0-----:R-:W-:-:S04]  /*40b0*/  @P2 LEA R62, P3, R94, R62, 0x2 ;  /* 0x0000003e5e3e2211 */ /* 0x001fc800078610ff */
[----:B------:R-:W-:Y:S02]  /*40c0*/  @P2 LEA.HI.X R63, R94, R63, R96, 0x2, P3 ;  /* 0x0000003f5e3f2211 */ /* 0x000fe400018f1460 */
[----:B------:R-:W-:Y:S01]  /*40d0*/  LOP3.LUT R94, R23, 0xff, RZ, 0xc0, !PT ;  /* 0x000000ff175e7812 */ /* 0x000fe200078ec0ff */
[----:B-1----:R-:W-:-:S03]  /*40e0*/  IMAD.MOV.U32 R97, RZ, RZ, RZ ;  /* 0x000000ffff617224 */ /* 0x002fc600078e00ff */
[----:B------:R-:W-:-:S03]  /*40f0*/  LOP3.LUT P3, RZ, R85, R94, RZ, 0xfc, !PT ;  /* 0x0000005e55ff7212 */ /* 0x000fc6000786fcff */
[----:B------:R0:W2:Y:S02]  /*4100*/  @!P5 LDG.E.CONSTANT R97, desc[UR8][R98.64] ;  /* 0x000000086261d981 */ /* 0x0000a4000c1e9900 */
[----:B0-----:R-:W-:-:S06]  /*4110*/  IMAD.MOV.U32 R99, RZ, RZ, RZ ;  /* 0x000000ffff637224 */ /* 0x001fcc00078e00ff */
[----:B------:R0:W4:Y:S02]  /*4120*/  @P2 LDG.E.CONSTANT R99, desc[UR8][R64.64+0x301c] ;  /* 0x00301c0840632981 */ /* 0x000124000c1e9900 */
[----:B0-----:R-:W-:-:S04]  /*4130*/  @P3 LOP3.LUT R64, R70, 0xffff, RZ, 0xc0, !PT ;  /* 0x0000ffff46403812 */ /* 0x001fc800078ec0ff */
[----:B------:R-:W-:-:S04]  /*4140*/  @P3 IADD3 R65, P5, P4, R64, R87, R94 ;  /* 0x0000005740413210 */ /* 0x000fc80007cbe05e */
[----:B------:R-:W-:Y:S02]  /*4150*/  @P3 IADD3.X R98, PT, PT, RZ, RZ, RZ, P5, P4 ;  /* 0x000000ffff623210 */ /* 0x000fe40002fe84ff */
[----:B------:R-:W-:Y:S02]  /*4160*/  @P3 IADD3 R96, P4, PT, R0, R65, RZ ;  /* 0x0000004100603210 */ /* 0x000fe40007f9e0ff */
[----:B------:R-:W0:Y:S01]  /*4170*/  @P3 LDC.64 R64, c[0x0][0x380] ;  /* 0x0000e000ff403b82 */ /* 0x000e220000000a00 */
[----:B------:R1:W-:Y:S02]  /*4180*/  STS [R48+0x3d40], R101 ;  /* 0x003d406530007388 */ /* 0x0003e40000000800 */
[----:B------:R-:W-:Y:S02]  /*4190*/  @P3 IMAD.X R98, RZ, RZ, R98, P4 ;  /* 0x000000ffff623224 */ /* 0x000fe400020e0662 */
[----:B-1----:R-:W-:-:S06]  /*41a0*/  IMAD.MOV.U32 R101, RZ, RZ, RZ ;  /* 0x000000ffff657224 */ /* 0x002fcc00078e00ff */
[----:B------:R1:W4:Y:S01]  /*41b0*/  @P2 LDG.E.CONSTANT R101, desc[UR8][R62.64+0x1871c] ;  /* 0x01871c083e652981 */ /* 0x000322000c1e9900 */
[----:B0-----:R-:W-:-:S04]  /*41c0*/  @P3 LEA R64, P4, R96, R64, 0x2 ;  /* 0x0000004060403211 */ /* 0x001fc800078810ff */
[----:B------:R-:W-:Y:S02]  /*41d0*/  @P3 LEA.HI.X R65, R96, R65, R98, 0x2, P4 ;  /* 0x0000004160413211 */ /* 0x000fe400020f1462 */
[----:B-1----:R-:W-:-:S04]  /*41e0*/  @P3 IADD3 R62, P4, PT, R87, R94, RZ ;  /* 0x0000005e573e3210 */ /* 0x002fc80007f9e0ff */
[----:B------:R-:W-:-:S03]  /*41f0*/  @P3 IADD3.X R63, PT, PT, RZ, RZ, RZ, P4, !PT ;  /* 0x000000ffff3f3210 */ /* 0x000fc600027fe4ff */
[----:B------:R-:W-:-:S03]  /*4200*/  @P3 IMAD.WIDE.U32 R62, R54, 0x38, R62 ;  /* 0x00000038363e3825 */ /* 0x000fc600078e003e */
[----:B------:R-:W-:-:S05]  /*4210*/  @P3 IADD3 R94, P4, PT, R0, R62, RZ ;  /* 0x0000003e005e3210 */ /* 0x000fca0007f9e0ff */
[----:B------:R-:W-:Y:S02]  /*4220*/  @P3 IMAD.X R96, RZ, RZ, R63, P4 ;  /* 0x000000ffff603224 */ /* 0x000fe400020e063f */
[----:B------:R-:W0:Y:S01]  /*4230*/  @P3 LDC.64 R62, c[0x0][0x380] ;  /* 0x0000e000ff3e3b82 */ /* 0x000e220000000a00 */
[----:B------:R-:W-:Y:S01]  /*4240*/  LOP3.LUT P5, RZ, R85, 0xff, R24, 0xf8, !PT ;  /* 0x000000ff55ff7812 */ /* 0x000fe200078af818 */
[----:B------:R1:W-:Y:S04]  /*4250*/  STS [R48+0x4050], R105 ;  /* 0x0040506930007388 */ /* 0x0003e80000000800 */
[----:B------:R3:W-:Y:S01]  /*4260*/  STS [R48+0x4360], R103 ;  /* 0x0043606730007388 */ /* 0x0007e20000000800 */
[----:B-1----:R-:W-:Y:S02]  /*4270*/  IMAD.MOV.U32 R105, RZ, RZ, RZ ;  /* 0x000000ffff697224 */ /* 0x002fe400078e00ff */
[----:B---3--:R-:W-:-:S06]  /*4280*/  IMAD.MOV.U32 R103, RZ, RZ, RZ ;  /* 0x000000ffff677224 */ /* 0x008fcc00078e00ff */
[----:B------:R1:W3:Y:S01]  /*4290*/  @P3 LDG.E.CONSTANT R103, desc[UR8][R64.64+0x1251c] ;  /* 0x01251c0840673981 */ /* 0x0002e2000c1e9900 */
[----:B0-----:R-:W-:-:S04]  /*42a0*/  @P3 LEA R62, P4, R94, R62, 0x2 ;  /* 0x0000003e5e3e3211 */ /* 0x001fc800078810ff */
[----:B------:R-:W-:-:S05]  /*42b0*/  @P3 LEA.HI.X R63, R94, R63, R96, 0x2, P4 ;  /* 0x0000003f5e3f3211 */ /* 0x000fca00020f1460 */
[----:B------:R0:W3:Y:S01]  /*42c0*/  @P3 LDG.E.CONSTANT R105, desc[UR8][R62.64+0x27c1c] ;  /* 0x027c1c083e693981 */ /* 0x0000e2000c1e9900 */
[----:B-1----:R-:W-:-:S04]  /*42d0*/  @P5 IADD3 R65, P3, P4, R58, R87, R88 ;  /* 0x000000573a415210 */ /* 0x002fc80007c7e058 */
[----:B------:R-:W-:Y:S02]  /*42e0*/  @P5 IADD3.X R64, PT, PT, RZ, RZ, RZ, P3, P4 ;  /* 0x000000ffff405210 */ /* 0x000fe40001fe84ff */
[----:B------:R-:W-:-:S05]  /*42f0*/  @P5 IADD3 R88, P3, PT, R0, R65, RZ ;  /* 0x0000004100585210 */ /* 0x000fca0007f7e0ff */
[----:B------:R-:W-:Y:S02]  /*4300*/  @P5 IMAD.X R94, RZ, RZ, R64, P3 ;  /* 0x000000ffff5e5224 */ /* 0x000fe400018e0640 */
[----:B------:R-:W1:Y:S01]  /*4310*/  @P5 LDC.64 R64, c[0x0][0x380] ;  /* 0x0000e000ff405b82 */ /* 0x000e620000000a00 */
[----:B------:R5:W-:Y:S02]  /*4320*/  STS [R48+0x4980], R107 ;  /* 0x0049806b30007388 */ /* 0x000be40000000800 */
[----:B-----5:R-:W-:Y:S01]  /*4330*/  IMAD.MOV.U32 R107, RZ, RZ, RZ ;  /* 0x000000ffff6b7224 */ /* 0x020fe200078e00ff */
[----:B-1----:R-:W-:-:S04]  /*4340*/  @P5 LEA R64, P3, R88, R64, 0x2 ;  /* 0x0000004058405211 */ /* 0x002fc800078610ff */
[----:B------:R-:W-:Y:S02]  /*4350*/  @P5 LEA.HI.X R65, R88, R65, R94, 0x2, P3 ;  /* 0x0000004158415211 */ /* 0x000fe400018f145e */
[C---:B------:R-:W-:Y:S01]  /*4360*/  ISETP.GE.U32.AND P3, PT, R2.reuse, 0xe, PT ;  /* 0x0000000e0200780c */ /* 0x040fe20003f66070 */
[----:B------:R-:W-:Y:S02]  /*4370*/  VIADD R88, R2, 0x1a5 ;  /* 0x000001a502587836 */ /* 0x000fe40000000000 */
[----:B------:R1:W5:Y:S01]  /*4380*/  @P5 LDG.E.CONSTANT R107, desc[UR8][R64.64+0x2893c] ;  /* 0x02893c08406b5981 */ /* 0x000362000c1e9900 */
[----:B------:R-:W-:-:S09]  /*4390*/  LOP3.LUT P5, RZ, R79, 0x4, RZ, 0xc0, !PT ;  /* 0x000000044fff7812 */ /* 0x000fd200078ac0ff */
[----:B------:R-:W-:-:S05]  /*43a0*/  @P3 VIADD R88, R2, 0xfffffff2 ;  /* 0xfffffff202583836 */ /* 0x000fca0000000000 */
[----:B------:R-:W-:-:S04]  /*43b0*/  ISETP.LT.U32.AND P3, PT, R88, 0xf, !P5 ;  /* 0x0000000f5800780c */ /* 0x000fc80006f61070 */
[----:B------:R-:W-:-:S13]  /*43c0*/  PLOP3.LUT P3, PT, P3, P6, PT, 0xf2, 0x2f ;  /* 0x00000000002f781c */ /* 0x000fda0001f6de72 */
[----:B0-----:R-:W-:-:S05]  /*43d0*/  @!P3 SEL R63, RZ, 0x620, !P5 ;  /* 0x00000620ff3fb807 */ /* 0x001fca0006800000 */
[----:B------:R-:W-:-:S04]  /*43e0*/  @!P3 IMAD R63, R86, 0xe, R63 ;  /* 0x0000000e563fb824 */ /* 0x000fc800078e023f */
[----:B------:R-:W-:Y:S02]  /*43f0*/  @!P3 IMAD.IADD R90, R90, 0x1, R63 ;  /* 0x000000015a5ab824 */ /* 0x000fe400078e023f */
[----:B------:R-:W0:Y:S02]  /*4400*/  @!P3 LDC.64 R62, c[0x0][0x380] ;  /* 0x0000e000ff3ebb82 */ /* 0x000e240000000a00 */
[----:B------:R-:W-:Y:S01]  /*4410*/  @!P3 IMAD R90, R59, 0xc400, R90 ;  /* 0x0000c4003b5ab824 */ /* 0x000fe200078e025a */
[----:B------:R1:W-:Y:S04]  /*4420*/  STS [R48+0x310], R109 ;  /* 0x0003106d30007388 */ /* 0x0003e80000000800 */
[----:B-1----:R-:W-:Y:S01]  /*4430*/  @!P3 IADD3 R65, PT, PT, R90, -0x39, R3 ;  /* 0xffffffc75a41b810 */ /* 0x002fe20007ffe003 */
[----:B------:R-:W-:-:S04]  /*4440*/  IMAD.MOV.U32 R109, RZ, RZ, RZ ;  /* 0x000000ffff6d7224 */ /* 0x000fc800078e00ff */
[----:B0-----:R-:W-:Y:S01]  /*4450*/  @!P3 IMAD.WIDE.U32 R64, R65, 0x4, R62 ;  /* 0x000000044140b825 */ /* 0x001fe200078e003e */
[----:B------:R-:W-:Y:S02]  /*4460*/  LOP3.LUT R63, R16, 0xff, RZ, 0xc0, !PT ;  /* 0x000000ff103f7812 */ /* 0x000fe400078ec0ff */
[----:B------:R-:W-:Y:S02]  /*4470*/  @P1 LOP3.LUT R62, R75, 0xffff, RZ, 0xc0, !PT ;  /* 0x0000ffff4b3e1812 */ /* 0x000fe400078ec0ff */
[----:B------:R0:W5:Y:S02]  /*4480*/  @!P3 LDG.E.CONSTANT R109, desc[UR8][R64.64] ;  /* 0x00000008406db981 */ /* 0x000164000c1e9900 */
[----:B------:R-:W-:-:S04]  /*4490*/  @P1 IADD3 R63, P3, P4, R62, R87, R63 ;  /* 0x000000573e3f1210 */ /* 0x000fc80007c7e03f */
[----:B------:R-:W-:Y:S02]  /*44a0*/  @P1 IADD3.X R90, PT, PT, RZ, RZ, RZ, P3, P4 ;  /* 0x000000ffff5a1210 */ /* 0x000fe40001fe84ff */
        /* <DEDUP_REMOVED lines=8> */
[C---:B------:R-:W-:Y:S01]  /*4530*/  ISETP.GE.U32.AND P1, PT, R2.reuse, 0x39, PT ;  /* 0x000000390200780c */ /* 0x040fe20003f26070 */
[----:B0-----:R-:W-:-:S12]  /*4540*/  VIADD R64, R2, 0x17a ;  /* 0x0000017a02407836 */ /* 0x001fd80000000000 */
[----:B------:R-:W-:-:S05]  /*4550*/  @P1 VIADD R64, R2, 0xffffffc7 ;  /* 0xffffffc702401836 */ /* 0x000fca0000000000 */
[----:B------:R-:W-:-:S04]  /*4560*/  ISETP.LT.U32.AND P1, PT, R64, 0xf, !P5 ;  /* 0x0000000f4000780c */ /* 0x000fc80006f21070 */
[----:B------:R-:W-:-:S13]  /*4570*/  PLOP3.LUT P1, PT, P1, P2, PT, 0xf2, 0x2f ;  /* 0x00000000002f781c */ /* 0x000fda0000f25e72 */
[----:B------:R-:W-:-:S05]  /*4580*/  @!P1 SEL R65, RZ, 0x620, !P5 ;  /* 0x00000620ff419807 */ /* 0x000fca0006800000 */
[----:B------:R-:W-:-:S04]  /*4590*/  @!P1 IMAD R65, R86, 0xe, R65 ;  /* 0x0000000e56419824 */ /* 0x000fc800078e0241 */
[----:B------:R-:W-:Y:S02]  /*45a0*/  @!P1 IMAD.IADD R92, R92, 0x1, R65 ;  /* 0x000000015c5c9824 */ /* 0x000fe400078e0241 */
[----:B------:R-:W0:Y:S01]  /*45b0*/  @!P1 LDC.64 R64, c[0x0][0x380] ;  /* 0x0000e000ff409b82 */ /* 0x000e220000000a00 */
[----:B------:R-:W-:Y:S01]  /*45c0*/  LOP3.LUT P5, RZ, R85, 0xff, R14, 0xf8, !PT ;  /* 0x000000ff55ff7812 */ /* 0x000fe200078af80e */
[----:B------:R-:W-:Y:S01]  /*45d0*/  @!P1 IMAD R113, R59, 0xc400, R92 ;  /* 0x0000c4003b719824 */ /* 0x000fe200078e025c */
[----:B------:R-:W-:-:S04]  /*45e0*/  ISETP.NE.AND P6, PT, R84, RZ, PT ;  /* 0x000000ff5400720c */ /* 0x000fc80003fc5270 */
[----:B------:R-:W-:-:S07]  /*45f0*/  @!P1 IADD3 R113, PT, PT, R113, -0x39, R4 ;  /* 0xffffffc771719810 */ /* 0x000fce0007ffe004 */
[----:B-1----:R-:W1:Y:S01]  /*4600*/  @P5 LDC.64 R62, c[0x0][0x380] ;  /* 0x0000e000ff3e5b82 */ /* 0x002e620000000a00 */
[----:B------:R-:W-:Y:S01]  /*4610*/  LOP3.LUT R85, R14, 0xff, RZ, 0xc0, !PT ;  /* 0x000000ff0e557812 */ /* 0x000fe200078ec0ff */
[----:B0-----:R-:W-:-:S04]  /*4620*/  @!P1 IMAD.WIDE.U32 R64, R113, 0x4, R64 ;  /* 0x0000000471409825 */ /* 0x001fc800078e0040 */
[----:B------:R-:W-:-:S06]  /*4630*/  IMAD.MOV.U32 R113, RZ, RZ, RZ ;  /* 0x000000ffff717224 */ /* 0x000fcc00078e00ff */
[----:B------:R0:W2:Y:S01]  /*4640*/  @!P1 LDG.E.CONSTANT R113, desc[UR8][R64.64] ;  /* 0x0000000840719981 */ /* 0x0000a2000c1e9900 */
[----:B------:R-:W-:Y:S01]  /*4650*/  @P5 IADD3 R85, P1, P2, R76, R87, R85 ;  /* 0x000000574c555210 */ /* 0x000fe20007a3e055 */
[----:B0-----:R-:W0:Y:S03]  /*4660*/  @!P6 LDC.64 R64, c[0x0][0x380] ;  /* 0x0000e000ff40eb82 */ /* 0x001e260000000a00 */
[----:B------:R-:W-:Y:S02]  /*4670*/  @P5 IADD3.X R86, PT, PT, RZ, RZ, RZ, P1, P2 ;  /* 0x000000ffff565210 */ /* 0x000fe40000fe44ff */
[----:B------:R-:W-:-:S05]  /*4680*/  @P5 IADD3 R85, P1, PT, R0, R85, RZ ;  /* 0x0000005500555210 */ /* 0x000fca0007f3e0ff */
[----:B------:R-:W-:Y:S01]  /*4690*/  @P5 IMAD.X R86, RZ, RZ, R86, P1 ;  /* 0x000000ffff565224 */ /* 0x000fe200008e0656 */
[----:B-1----:R-:W-:-:S04]  /*46a0*/  @P5 LEA R62, P1, R85, R62, 0x2 ;  /* 0x0000003e553e5211 */ /* 0x002fc800078210ff */
[----:B------:R-:W-:Y:S02]  /*46b0*/  @P5 LEA.HI.X R63, R85, R63, R86, 0x2, P1 ;  /* 0x0000003f553f5211 */ /* 0x000fe400008f1456 */
[----:B------:R-:W-:Y:S01]  /*46c0*/  @!P6 IADD3 R85, PT, PT, R49, R0, RZ ;  /* 0x000000003155e210 */ /* 0x000fe20007ffe0ff */
[----:B------:R-:W-:-:S06]  /*46d0*/  IMAD.MOV.U32 R87, RZ, RZ, RZ ;  /* 0x000000ffff577224 */ /* 0x000fcc00078e00ff */
[----:B------:R-:W2:Y:S01]  /*46e0*/  @P5 LDG.E.CONSTANT R87, desc[UR8][R62.64+0x2de1c] ;  /* 0x02de1c083e575981 */ /* 0x000ea2000c1e9900 */
[----:B0-----:R-:W-:-:S04]  /*46f0*/  @!P6 IMAD.WIDE.U32 R64, R85, 0x4, R64 ;  /* 0x000000045540e825 */ /* 0x001fc800078e0040 */
[----:B------:R-:W-:-:S06]  /*4700*/  IMAD.MOV.U32 R85, RZ, RZ, RZ ;  /* 0x000000ffff557224 */ /* 0x000fcc00078e00ff */
[----:B------:R-:W2:Y:S04]  /*4710*/  @!P6 LDG.E.CONSTANT R85, desc[UR8][R64.64] ;  /* 0x000000084055e981 */ /* 0x000ea8000c1e9900 */
[----:B------:R0:W-:Y:S04]  /*4720*/  STS [R48+0x1ea0], R91 ;  /* 0x001ea05b30007388 */ /* 0x0001e80000000800 */
[----:B------:R0:W-:Y:S04]  /*4730*/  STS [R48+0x4c90], R89 ;  /* 0x004c905930007388 */ /* 0x0001e80000000800 */
[----:B------:R0:W-:Y:S04]  /*4740*/  STS [R48+0x4fa0], R97 ;  /* 0x004fa06130007388 */ /* 0x0001e80000000800 */
[----:B------:R0:W-:Y:S04]  /*4750*/  STS [R48+0x24c0], R93 ;  /* 0x0024c05d30007388 */ /* 0x0001e80000000800 */
[----:B------:R0:W-:Y:S04]  /*4760*/  STS [R48+0x52b0], R95 ;  /* 0x0052b05f30007388 */ /* 0x0001e80000000800 */
[----:B----4-:R0:W-:Y:S04]  /*4770*/  STS [R48+0x930], R99 ;  /* 0x0009306330007388 */ /* 0x0101e80000000800 */
[----:B------:R0:W-:Y:S04]  /*4780*/  STS [R48+0x3720], R101 ;  /* 0x0037206530007388 */ /* 0x0001e80000000800 */
[----:B---3--:R0:W-:Y:S04]  /*4790*/  STS [R48+0x2ae0], R103 ;  /* 0x002ae06730007388 */ /* 0x0081e80000000800 */
[----:B------:R0:W-:Y:S01]  /*47a0*/  STS [R48+0x58d0], R105 ;  /* 0x0058d06930007388 */ /* 0x0001e20000000800 */
[----:B------:R-:W-:Y:S01]  /*47b0*/  ISETP.GT.U32.AND P1, PT, R2, 0x63, PT ;  /* 0x000000630200780c */ /* 0x000fe20003f24070 */
[----:B------:R-:W-:Y:S02]  /*47c0*/  BSSY.RECONVERGENT B0, `(.L_x_0) ;  /* 0x0000011000007945 */ /* 0x000fe40003800200 */
[----:B-----5:R0:W-:Y:S04]  /*47d0*/  STS [R48+0x5be0], R107 ;  /* 0x005be06b30007388 */ /* 0x0201e80000000800 */
[----:B------:R0:W-:Y:S04]  /*47e0*/  STS [R48+0x5ef0], R109 ;  /* 0x005ef06d30007388 */ /* 0x0001e80000000800 */
[----:B--2---:R0:W-:Y:S04]  /*47f0*/  STS [R48+0x6200], R111 ;  /* 0x0062006f30007388 */ /* 0x0041e80000000800 */
[----:B------:R0:W-:Y:S04]  /*4800*/  STS [R48+0x6510], R113 ;  /* 0x0065107130007388 */ /* 0x0001e80000000800 */
[----:B------:R0:W-:Y:S04]  /*4810*/  STS [R48+0x6820], R87 ;  /* 0x0068205730007388 */ /* 0x0001e80000000800 */
[----:B------:R0:W-:Y:S01]  /*4820*/  STS [R48+0x55c0], R85 ;  /* 0x0055c05530007388 */ /* 0x0001e20000000800 */
[----:B------:R-:W-:Y:S05]  /*4830*/  @P1 BRA `(.L_x_1) ;  /* 0x0000000000241947 */ /* 0x000fea0003800000 */
[----:B------:R-:W-:Y:S01]  /*4840*/  BSSY.RECONVERGENT B1, `(.L_x_2) ;  /* 0x0000007000017945 */ /* 0x000fe20003800200 */
[----:B------:R-:W-:-:S03]  /*4850*/  IMAD.MOV.U32 R63, RZ, RZ, RZ ;  /* 0x000000ffff3f7224 */ /* 0x000fc600078e00ff */
[----:B------:R-:W-:Y:S05]  /*4860*/  @!P0 BRA `(.L_x_3) ;  /* 0x0000000000108947 */ /* 0x000fea0003800000 */
[----:B------:R-:W1:Y:S01]  /*4870*/  LDC.64 R62, c[0x0][0x380] ;  /* 0x0000e000ff3e7b82 */ /* 0x000e620000000a00 */
[----:B------:R-:W-:-:S04]  /*4880*/  IMAD.IADD R65, R57, 0x1, R0 ;  /* 0x0000000139417824 */ /* 0x000fc800078e0200 */
[----:B-1----:R-:W-:-:S06]  /*4890*/  IMAD.WIDE.U32 R62, R65, 0x4, R62 ;  /* 0x00000004413e7825 */ /* 0x002fcc00078e003e */
[----:B------:R1:W5:Y:S02]  /*48a0*/  LDG.E.CONSTANT R63, desc[UR8][R62.64] ;  /* 0x000000083e3f7981 */ /* 0x000364000c1e9900 */
.L_x_3:
[----:B------:R-:W-:Y:S05]  /*48b0*/  BSYNC.RECONVERGENT B1 ;  /* 0x0000000000017941 */ /* 0x000fea0003800200 */
.L_x_2:
[----:B-----5:R2:W-:Y:S02]  /*48c0*/  STS [R48+0x6b30], R63 ;  /* 0x006b303f30007388 */ /* 0x0205e40000000800 */
.L_x_1:
[----:B------:R-:W-:Y:S05]  /*48d0*/  BSYNC.RECONVERGENT B0 ;  /* 0x0000000000007941 */ /* 0x000fea0003800200 */
.L_x_0:
[----:B-12---:R-:W1:Y:S01]  /*48e0*/  LDC.64 R62, c[0x0][0x388] ;  /* 0x0000e200ff3e7b82 */ /* 0x006e620000000a00 */
[C---:B------:R-:W-:Y:S01]  /*48f0*/  ISETP.GT.U32.AND P0, PT, R2.reuse, 0x8f, PT ;  /* 0x0000008f0200780c */ /* 0x040fe20003f04070 */
[C---:B------:R-:W-:Y:S01]  /*4900*/  VIADD R65, R2.reuse, 0xffffff70 ;  /* 0xffffff7002417836 */ /* 0x040fe20000000000 */
[----:B------:R-:W-:Y:S01]  /*4910*/  SHF.R.U32.HI R79, RZ, 0x3, R79 ;  /* 0x00000003ff4f7819 */ /* 0x000fe2000001164f */
[C---:B0-----:R-:W-:Y:S01]  /*4920*/  IMAD R89, R59.reuse, 0x90, R5 ;  /* 0x000000903b597824 */ /* 0x041fe200078e0205 */
[----:B------:R-:W-:Y:S01]  /*4930*/  SEL R0, RZ, 0x480, !P0 ;  /* 0x00000480ff007807 */ /* 0x000fe20004000000 */
[C---:B------:R-:W-:Y:S01]  /*4940*/  IMAD R87, R59.reuse, 0x90, R26 ;  /* 0x000000903b577824 */ /* 0x040fe200078e021a */
[C---:B------:R-:W-:Y:S01]  /*4950*/  ISETP.GE.U32.AND P0, PT, R2.reuse, 0x90, PT ;  /* 0x000000900200780c */ /* 0x040fe20003f06070 */
[----:B------:R-:W-:Y:S02]  /*4960*/  IMAD R91, R59, 0x90, R7 ;  /* 0x000000903b5b7824 */ /* 0x000fe400078e0207 */
[----:B------:R-:W-:Y:S01]  /*4970*/  IMAD R0, R79, 0x4800, R0 ;  /* 0x000048004f007824 */ /* 0x000fe200078e0200 */
[C---:B------:R-:W-:Y:S01]  /*4980*/  SEL R65, R2.reuse, R65, !P0 ;  /* 0x0000004102417207 */ /* 0x040fe20004000000 */
[----:B------:R-:W-:Y:S01]  /*4990*/  IMAD R79, R59, 0x90, R30 ;  /* 0x000000903b4f7824 */ /* 0x000fe200078e021e */
[----:B------:R-:W-:-:S03]  /*49a0*/  ISETP.GT.U32.AND P0, PT, R2, 0x93, PT ;  /* 0x000000930200780c */ /* 0x000fc60003f04070 */
[----:B------:R-:W-:Y:S02]  /*49b0*/  IMAD.IADD R0, R0, 0x1, R65 ;  /* 0x0000000100007824 */ /* 0x000fe400078e0241 */
[----:B------:R-:W-:Y:S02]  /*49c0*/  IMAD R93, R59, 0x90, R29 ;  /* 0x000000903b5d7824 */ /* 0x000fe400078e021d */
[----:B-1----:R-:W-:-:S04]  /*49d0*/  IMAD.WIDE.U32 R88, R89, 0x4, R62 ;  /* 0x0000000459587825 */ /* 0x002fc800078e003e */
[--C-:B------:R-:W-:Y:S01]  /*49e0*/  IMAD.WIDE.U32 R86, R87, 0x4, R62.reuse ;  /* 0x0000000457567825 */ /* 0x100fe200078e003e */
[----:B------:R0:W2:Y:S03]  /*49f0*/  LDG.E.CONSTANT R98, desc[UR8][R88.64] ;  /* 0x0000000858627981 */ /* 0x0000a6000c1e9900 */
[--C-:B------:R-:W-:Y:S01]  /*4a00*/  IMAD.WIDE.U32 R64, R79, 0x4, R62.reuse ;  /* 0x000000044f407825 */ /* 0x100fe200078e003e */
[----:B------:R1:W3:Y:S03]  /*4a10*/  LDG.E.CONSTANT R100, desc[UR8][R86.64] ;  /* 0x0000000856647981 */ /* 0x0002e6000c1e9900 */
[----:B------:R-:W-:Y:S01]  /*4a20*/  IMAD.WIDE.U32 R90, R91, 0x4, R62 ;  /* 0x000000045b5a7825 */ /* 0x000fe200078e003e */
[----:B------:R4:W5:Y:S03]  /*4a30*/  LDG.E.CONSTANT R102, desc[UR8][R64.64] ;  /* 0x0000000840667981 */ /* 0x000966000c1e9900 */
[C---:B------:R-:W-:Y:S01]  /*4a40*/  IMAD R79, R59.reuse, 0x90, R0 ;  /* 0x000000903b4f7824 */ /* 0x040fe200078e0200 */
[----:B------:R4:W5:Y:S01]  /*4a50*/  LDG.E.CONSTANT R104, desc[UR8][R90.64] ;  /* 0x000000085a687981 */ /* 0x000962000c1e9900 */
[----:B------:R-:W-:-:S02]  /*4a60*/  IMAD R95, R59, 0x90, R6 ;  /* 0x000000903b5f7824 */ /* 0x000fc400078e0206 */
[C---:B------:R-:W-:Y:S02]  /*4a70*/  IMAD R97, R59.reuse, 0x90, R8 ;  /* 0x000000903b617824 */ /* 0x040fe400078e0208 */
[C---:B0-----:R-:W-:Y:S02]  /*4a80*/  IMAD R89, R59.reuse, 0x90, R28 ;  /* 0x000000903b597824 */ /* 0x041fe400078e021c */
[C---:B-1----:R-:W-:Y:S02]  /*4a90*/  IMAD R87, R59.reuse, 0x90, R9 ;  /* 0x000000903b577824 */ /* 0x042fe400078e0209 */
[----:B----4-:R-:W-:Y:S02]  /*4aa0*/  IMAD R65, R59, 0x90, R10 ;  /* 0x000000903b417824 */ /* 0x010fe400078e020a */
[----:B------:R-:W-:-:S04]  /*4ab0*/  IMAD.WIDE.U32 R90, R79, 0x4, R62 ;  /* 0x000000044f5a7825 */ /* 0x000fc800078e003e */
[----:B------:R-:W-:Y:S02]  /*4ac0*/  @!P0 IMAD R79, R59, 0x90, R11 ;  /* 0x000000903b4f8824 */ /* 0x000fe400078e020b */
[--C-:B------:R-:W-:Y:S01]  /*4ad0*/  IMAD.WIDE.U32 R92, R93, 0x4, R62.reuse ;  /* 0x000000045d5c7825 */ /* 0x100fe200078e003e */
[----:B------:R-:W4:Y:S03]  /*4ae0*/  LDG.E.CONSTANT R90, desc[UR8][R90.64] ;  /* 0x000000085a5a7981 */ /* 0x000f26000c1e9900 */
[--C-:B------:R-:W-:Y:S02]  /*4af0*/  IMAD.WIDE.U32 R94, R95, 0x4, R62.reuse ;  /* 0x000000045f5e7825 */ /* 0x100fe400078e003e */
[----:B------:R-:W4:Y:S02]  /*4b00*/  LDG.E.CONSTANT R92, desc[UR8][R92.64] ;  /* 0x000000085c5c7981 */ /* 0x000f24000c1e9900 */
[----:B------:R-:W-:-:S02]  /*4b10*/  IMAD.WIDE.U32 R96, R97, 0x4, R62 ;  /* 0x0000000461607825 */ /* 0x000fc400078e003e */
[----:B------:R-:W4:Y:S02]  /*4b20*/  LDG.E.CONSTANT R94, desc[UR8][R94.64] ;  /* 0x000000085e5e7981 */ /* 0x000f24000c1e9900 */
[--C-:B------:R-:W-:Y:S02]  /*4b30*/  IMAD.WIDE.U32 R88, R89, 0x4, R62.reuse ;  /* 0x0000000459587825 */ /* 0x100fe400078e003e */
[----:B------:R-:W4:Y:S02]  /*4b40*/  LDG.E.CONSTANT R96, desc[UR8][R96.64] ;  /* 0x0000000860607981 */ /* 0x000f24000c1e9900 */
[--C-:B------:R-:W-:Y:S02]  /*4b50*/  IMAD.WIDE.U32 R86, R87, 0x4, R62.reuse ;  /* 0x0000000457567825 */ /* 0x100fe400078e003e */
[----:B------:R-:W4:Y:S02]  /*4b60*/  LDG.E.CONSTANT R88, desc[UR8][R88.64] ;  /* 0x0000000858587981 */ /* 0x000f24000c1e9900 */
[----:B------:R-:W-:-:S02]  /*4b70*/  IMAD.WIDE.U32 R64, R65, 0x4, R62 ;  /* 0x0000000441407825 */ /* 0x000fc400078e003e */
[----:B------:R-:W4:Y:S02]  /*4b80*/  LDG.E.CONSTANT R86, desc[UR8][R86.64] ;  /* 0x0000000856567981 */ /* 0x000f24000c1e9900 */
[----:B------:R-:W-:Y:S02]  /*4b90*/  @!P0 IMAD.WIDE.U32 R62, R79, 0x4, R62 ;  /* 0x000000044f3e8825 */ /* 0x000fe400078e003e */
[----:B------:R-:W4:Y:S04]  /*4ba0*/  LDG.E.CONSTANT R64, desc[UR8][R64.64] ;  /* 0x0000000840407981 */ /* 0x000f28000c1e9900 */
[----:B------:R0:W4:Y:S01]  /*4bb0*/  @!P0 LDG.E.CONSTANT R62, desc[UR8][R62.64] ;  /* 0x000000083e3e8981 */ /* 0x000122000c1e9900 */
[----:B------:R-:W1:Y:S01]  /*4bc0*/  S2UR UR5, SR_CgaCtaId ;  /* 0x00000000000579c3 */ /* 0x000e620000008800 */
[----:B------:R-:W-:-:S02]  /*4bd0*/  UMOV UR4, 0x400 ;  /* 0x0000040000047882 */ /* 0x000fc40000000000 */
[----:B------:R-:W-:-:S04]  /*4be0*/  UIADD3 UR4, UPT, UPT, UR4, 0x6cc0, URZ ;  /* 0x00006cc004047890 */ /* 0x000fc8000fffe0ff */
[----:B-1----:R-:W-:-:S06]  /*4bf0*/  ULEA UR4, UR5, UR4, 0x18 ;  /* 0x0000000405047291 */ /* 0x002fcc000f8ec0ff */
[----:B------:R-:W-:Y:S01]  /*4c00*/  LEA R79, R2, UR4, 0x2 ;  /* 0x00000004024f7c11 */ /* 0x000fe2000f8e10ff */
[----:B0-----:R-:W-:Y:S01]  /*4c10*/  IMAD.MOV.U32 R63, RZ, RZ, RZ ;  /* 0x000000ffff3f7224 */ /* 0x001fe200078e00ff */
[----:B------:R-:W-:-:S03]  /*4c20*/  UPLOP3.LUT UP0, UPT, UPT, UPT, UPT, 0x80, 0x8 ;  /* 0x000000000008789c */ /* 0x000fc60003f0f070 */
[----:B--2---:R0:W-:Y:S04]  /*4c30*/  STS [R79+0x310], R98 ;  /* 0x000310624f007388 */ /* 0x0041e80000000800 */
[----:B---3--:R0:W-:Y:S04]  /*4c40*/  STS [R79+0x620], R100 ;  /* 0x000620644f007388 */ /* 0x0081e80000000800 */
[----:B-----5:R0:W-:Y:S04]  /*4c50*/  STS [R79+0x930], R102 ;  /* 0x000930664f007388 */ /* 0x0201e80000000800 */
[----:B------:R0:W-:Y:S04]  /*4c60*/  STS [R79+0xc40], R104 ;  /* 0x000c40684f007388 */ /* 0x0001e80000000800 */
[----:B----4-:R0:W-:Y:S04]  /*4c70*/  STS [R79], R90 ;  /* 0x0000005a4f007388 */ /* 0x0101e80000000800 */
[----:B------:R0:W-:Y:S04]  /*4c80*/  STS [R79+0xf50], R92 ;  /* 0x000f505c4f007388 */ /* 0x0001e80000000800 */
[----:B------:R0:W-:Y:S04]  /*4c90*/  STS [R79+0x1260], R94 ;  /* 0x0012605e4f007388 */ /* 0x0001e80000000800 */
[----:B------:R0:W-:Y:S04]  /*4ca0*/  STS [R79+0x1570], R96 ;  /* 0x001570604f007388 */ /* 0x0001e80000000800 */
[----:B------:R0:W-:Y:S04]  /*4cb0*/  STS [R79+0x1880], R88 ;  /* 0x001880584f007388 */ /* 0x0001e80000000800 */
[----:B------:R0:W-:Y:S04]  /*4cc0*/  STS [R79+0x1b90], R86 ;  /* 0x001b90564f007388 */ /* 0x0001e80000000800 */
[----:B------:R0:W-:Y:S04]  /*4cd0*/  STS [R79+0x1ea0], R64 ;  /* 0x001ea0404f007388 */ /* 0x0001e80000000800 */
[----:B------:R0:W-:Y:S01]  /*4ce0*/  @!P0 STS [R79+0x21b0], R62 ;  /* 0x0021b03e4f008388 */ /* 0x0001e20000000800 */
[----:B------:R-:W-:Y:S06]  /*4cf0*/  BAR.SYNC.DEFER_BLOCKING 0x0 ;  /* 0x0000000000007b1d */ /* 0x000fec0000010000 */
.L_x_5:
[----:B------:R-:W1:Y:S01]  /*4d00*/  S2UR UR5, SR_CgaCtaId ;  /* 0x00000000000579c3 */ /* 0x000e620000008800 */
[----:B------:R-:W-:Y:S01]  /*4d10*/  IMAD.SHL.U32 R0, R78, 0x2, RZ ;  /* 0x000000024e007824 */ /* 0x000fe200078e00ff */
[----:B------:R-:W-:Y:S01]  /*4d20*/  UMOV UR4, 0x400 ;  /* 0x0000040000047882 */ /* 0x000fe20000000000 */
[----:B------:R-:W-:-:S03]  /*4d30*/  UPLOP3.LUT UP1, UPT, UPT, UPT, UP0, 0x80, 0x8 ;  /* 0x000000000008789c */ /* 0x000fc60003f2f000 */
[----:B------:R-:W-:-:S05]  /*4d40*/  LOP3.LUT R0, R0, 0xfe, RZ, 0xc0, !PT ;  /* 0x000000fe00007812 */ /* 0x000fca00078ec0ff */
[----:B------:R-:W-:-:S04]  /*4d50*/  IMAD R0, R77, 0x1e, R0 ;  /* 0x0000001e4d007824 */ /* 0x000fc800078e0200 */
[----:B------:R-:W-:Y:S01]  /*4d60*/  IMAD R0, R63, 0xd98, R0 ;  /* 0x00000d983f007824 */ /* 0x000fe200078e0200 */
[----:B-1----:R-:W-:-:S06]  /*4d70*/  ULEA UR4, UR5, UR4, 0x18 ;  /* 0x0000000405047291 */ /* 0x002fcc000f8ec0ff */
[----:B0-----:R-:W-:Y:S01]  /*4d80*/  LEA R62, R0, UR4, 0x2 ;  /* 0x00000004003e7c11 */ /* 0x001fe2000f8e10ff */
[----:B------:R-:W-:Y:S01]  /*4d90*/  IMAD R0, R63, 0x120, R56 ;  /* 0x000001203f007824 */ /* 0x000fe200078e0238 */
[----:B------:R-:W-:-:S03]  /*4da0*/  UMOV UR4, 0x1200 ;  /* 0x0000120000047882 */ /* 0x000fc60000000000 */
[----:B------:R-:W-:-:S07]  /*4db0*/  VIADD R62, R62, 0x40 ;  /* 0x000000403e3e7836 */ /* 0x000fce0000000000 */
.L_x_4:
[----:B------:R-:W-:Y:S04]  /*4dc0*/  LDS R63, [R62+-0x40] ;  /* 0xffffc0003e3f7984 */ /* 0x000fe80000000800 */
[----:B------:R-:W0:Y:S04]  /*4dd0*/  LDS R64, [R0+UR4+-0x1200] ;  /* 0xffee000400407984 */ /* 0x000e280008000800 */
[----:B------:R-:W1:Y:S04]  /*4de0*/  LDS R87, [R0+UR4+-0xd80] ;  /* 0xfff2800400577984 */ /* 0x000e680008000800 */
[----:B------:R-:W2:Y:S04]  /*4df0*/  LDS R89, [R0+UR4+0x480] ;  /* 0x0004800400597984 */ /* 0x000ea80008000800 */
[----:B------:R-:W3:Y:S04]  /*4e00*/  LDS R91, [R0+UR4+-0xb40] ;  /* 0xfff4c004005b7984 */ /* 0x000ee80008000800 */
[----:B------:R-:W4:Y:S04]  /*4e10*/  LDS R93, [R0+UR4+0x6c0] ;  /* 0x0006c004005d7984 */ /* 0x000f280008000800 */
[----:B------:R-:W5:Y:S04]  /*4e20*/  LDS R65, [R0+UR4] ;  /* 0x0000000400417984 */ /* 0x000f680008000800 */
[----:B------:R-:W5:Y:S04]  /*4e30*/  LDS R79, [R0+UR4+-0xfc0] ;  /* 0xfff04004004f7984 */ /* 0x000f680008000800 */
[----:B------:R-:W5:Y:S04]  /*4e40*/  LDS R85, [R0+UR4+0x240] ;  /* 0x0002400400557984 */ /* 0x000f680008000800 */
[----:B------:R-:W-:Y:S04]  /*4e50*/  LDS R86, [R62+-0x3c] ;  /* 0xffffc4003e567984 */ /* 0x000fe80000000800 */
[----:B------:R-:W5:Y:S04]  /*4e60*/  LDS R95, [R0+UR4+-0x11fc] ;  /* 0xffee0404005f7984 */ /* 0x000f680008000800 */
[----:B------:R-:W5:Y:S01]  /*4e70*/  LDS R88, [R0+UR4+0x4] ;  /* 0x0000040400587984 */ /* 0x000f620008000800 */
[----:B0-----:R-:W-:-:S03]  /*4e80*/  FFMA R64, R63, R64, R46 ;  /* 0x000000403f407223 */ /* 0x001fc6000000002e */
[----:B------:R-:W0:Y:S01]  /*4e90*/  LDS R90, [R0+UR4+-0xfbc] ;  /* 0xfff04404005a7984 */ /* 0x000e220008000800 */
[----:B-1----:R-:W-:-:S03]  /*4ea0*/  FFMA R87, R63, R87, R38 ;  /* 0x000000573f577223 */ /* 0x002fc60000000026 */
[----:B------:R-:W1:Y:S01]  /*4eb0*/  LDS R92, [R0+UR4+0x244] ;  /* 0x00024404005c7984 */ /* 0x000e620008000800 */
[C---:B--2---:R-:W-:Y:S01]  /*4ec0*/  FFMA R89, R63.reuse, R89, R36 ;  /* 0x000000593f597223 */ /* 0x044fe20000000024 */
[C---:B---3--:R-:W-:Y:S02]  /*4ed0*/  FFMA R91, R63.reuse, R91, R34 ;  /* 0x0000005b3f5b7223 */ /* 0x048fe40000000022 */
[----:B------:R-:W2:Y:S01]  /*4ee0*/  LDS R36, [R0+UR4+-0xb3c] ;  /* 0xfff4c40400247984 */ /* 0x000ea20008000800 */
[----:B----4-:R-:W-:-:S03]  /*4ef0*/  FFMA R93, R63, R93, R32 ;  /* 0x0000005d3f5d7223 */ /* 0x010fc60000000020 */
[----:B------:R-:W3:Y:S01]  /*4f00*/  LDS R34, [R0+UR4+0x484] ;  /* 0x0004840400227984 */ /* 0x000ee20008000800 */
[----:B-----5:R-:W-:-:S03]  /*4f10*/  FFMA R65, R63, R65, R44 ;  /* 0x000000413f417223 */ /* 0x020fc6000000002c */
[----:B------:R-:W4:Y:S01]  /*4f20*/  LDS R32, [R0+UR4+-0xd7c] ;  /* 0xfff2840400207984 */ /* 0x000f220008000800 */
[----:B------:R-:W-:-:S03]  /*4f30*/  FFMA R79, R63, R79, R42 ;  /* 0x0000004f3f4f7223 */ /* 0x000fc6000000002a */
[----:B------:R-:W5:Y:S01]  /*4f40*/  LDS R38, [R0+UR4+0x6c4] ;  /* 0x0006c40400267984 */ /* 0x000f620008000800 */
[----:B------:R-:W-:-:S03]  /*4f50*/  FFMA R85, R63, R85, R40 ;  /* 0x000000553f557223 */ /* 0x000fc60000000028 */
[----:B------:R-:W-:Y:S04]  /*4f60*/  LDS R42, [R0+UR4+0x8] ;  /* 0x00000804002a7984 */ /* 0x000fe80008000800 */
[----:B------:R-:W5:Y:S01]  /*4f70*/  LDS R63, [R62+-0x38] ;  /* 0xffffc8003e3f7984 */ /* 0x000f620000000800 */
[----:B------:R-:W-:-:S03]  /*4f80*/  FFMA R64, R86, R95, R64 ;  /* 0x0000005f56407223 */ /* 0x000fc60000000040 */
[----:B------:R-:W5:Y:S01]  /*4f90*/  LDS R40, [R0+UR4+-0x11f8] ;  /* 0xffee080400287984 */ /* 0x000f620008000800 */
[----:B------:R-:W-:-:S03]  /*4fa0*/  FFMA R65, R86, R88, R65 ;  /* 0x0000005856417223 */ /* 0x000fc60000000041 */
[----:B------:R-:W5:Y:S01]  /*4fb0*/  LDS R44, [R0+UR4+-0xfb8] ;  /* 0xfff04804002c7984 */ /* 0x000f620008000800 */
[----:B0-----:R-:W-:-:S03]  /*4fc0*/  FFMA R79, R86, R90, R79 ;  /* 0x0000005a564f7223 */ /* 0x001fc6000000004f */
[----:B------:R-:W0:Y:S01]  /*4fd0*/  LDS R46, [R0+UR4+0x248] ;  /* 0x00024804002e7984 */ /* 0x000e220008000800 */
[----:B-1----:R-:W-:-:S03]  /*4fe0*/  FFMA R85, R86, R92, R85 ;  /* 0x0000005c56557223 */ /* 0x002fc60000000055 */
[----:B------:R-:W1:Y:S04]  /*4ff0*/  LDS R95, [R0+UR4+-0xd78] ;  /* 0xfff28804005f7984 */ /* 0x000e680008000800 */
[----:B------:R-:W1:Y:S01]  /*5000*/  LDS R97, [R0+UR4+0x488] ;  /* 0x0004880400617984 */ /* 0x000e620008000800 */
[----:B--2---:R-:W-:-:S03]  /*5010*/  FFMA R36, R86, R36, R91 ;  /* 0x0000002456247223 */ /* 0x004fc6000000005b */
[----:B------:R-:W2:Y:S01]  /*5020*/  LDS R99, [R0+UR4+-0xb38] ;  /* 0xfff4c80400637984 */ /* 0x000ea20008000800 */
[----:B---3--:R-:W-:-:S03]  /*5030*/  FFMA R34, R86, R34, R89 ;  /* 0x0000002256227223 */ /* 0x008fc60000000059 */
[----:B------:R-:W3:Y:S01]  /*5040*/  LDS R101, [R0+UR4+0x6c8] ;  /* 0x0006c80400657984 */ /* 0x000ee20008000800 */
[C---:B----4-:R-:W-:Y:S01]  /*5050*/  FFMA R32, R86.reuse, R32, R87 ;  /* 0x0000002056207223 */ /* 0x050fe20000000057 */
[----:B-----5:R-:W-:Y:S02]  /*5060*/  FFMA R38, R86, R38, R93 ;  /* 0x0000002656267223 */ /* 0x020fe4000000005d */
[----:B------:R-:W-:Y:S04]  /*5070*/  LDS R87, [R0+UR4+-0xd74] ;  /* 0xfff28c0400577984 */ /* 0x000fe80008000800 */
[----:B------:R-:W-:Y:S01]  /*5080*/  LDS R89, [R0+UR4+0x48c] ;  /* 0x00048c0400597984 */ /* 0x000fe20008000800 */
[----:B------:R-:W-:-:S03]  /*5090*/  FFMA R42, R63, R42, R65 ;  /* 0x0000002a3f2a7223 */ /* 0x000fc60000000041 */
[----:B------:R-:W-:Y:S01]  /*50a0*/  LDS R91, [R0+UR4+-0xb34] ;  /* 0xfff4cc04005b7984 */ /* 0x000fe20008000800 */
[----:B------:R-:W-:-:S03]  /*50b0*/  FFMA R40, R63, R40, R64 ;  /* 0x000000283f287223 */ /* 0x000fc60000000040 */
[----:B------:R-:W-:Y:S01]  /*50c0*/  LDS R65, [R0+UR4+0xc] ;  /* 0x00000c0400417984 */ /* 0x000fe20008000800 */
[----:B------:R-:W-:-:S03]  /*50d0*/  FFMA R44, R63, R44, R79 ;  /* 0x0000002c3f2c7223 */ /* 0x000fc6000000004f */
[----:B------:R-:W-:Y:S01]  /*50e0*/  LDS R64, [R0+UR4+-0x11f4] ;  /* 0xffee0c0400407984 */ /* 0x000fe20008000800 */
[----:B0-----:R-:W-:-:S03]  /*50f0*/  FFMA R46, R63, R46, R85 ;  /* 0x0000002e3f2e7223 */ /* 0x001fc60000000055 */
[----:B------:R-:W-:Y:S01]  /*5100*/  LDS R79, [R0+UR4+-0xfb4] ;  /* 0xfff04c04004f7984 */ /* 0x000fe20008000800 */
[----:B-1----:R-:W-:-:S03]  /*5110*/  FFMA R32, R63, R95, R32 ;  /* 0x0000005f3f207223 */ /* 0x002fc60000000020 */
[----:B------:R-:W-:Y:S01]  /*5120*/  LDS R85, [R0+UR4+0x24c] ;  /* 0x00024c0400557984 */ /* 0x000fe20008000800 */
[----:B------:R-:W-:-:S03]  /*5130*/  FFMA R34, R63, R97, R34 ;  /* 0x000000613f227223 */ /* 0x000fc60000000022 */
[----:B------:R-:W-:Y:S01]  /*5140*/  LDS R93, [R0+UR4+0x6cc] ;  /* 0x0006cc04005d7984 */ /* 0x000fe20008000800 */
[----:B--2---:R-:W-:-:S03]  /*5150*/  FFMA R36, R63, R99, R36 ;  /* 0x000000633f247223 */ /* 0x004fc60000000024 */
[----:B------:R-:W-:Y:S01]  /*5160*/  LDS R95, [R62] ;  /* 0x000000003e5f7984 */ /* 0x000fe20000000800 */
[----:B---3--:R-:W-:-:S03]  /*5170*/  FFMA R38, R63, R101, R38 ;  /* 0x000000653f267223 */ /* 0x008fc60000000026 */
[----:B------:R-:W-:Y:S04]  /*5180*/  LDS R97, [R0+UR4+0x10] ;  /* 0x0000100400617984 */ /* 0x000fe80008000800 */
[----:B------:R-:W0:Y:S04]  /*5190*/  LDS R63, [R62+-0x4] ;  /* 0xfffffc003e3f7984 */ /* 0x000e280000000800 */
[----:B------:R-:W1:Y:S04]  /*51a0*/  LDS R99, [R0+UR4+-0xfb0] ;  /* 0xfff0500400637984 */ /* 0x000e680008000800 */
[----:B------:R-:W2:Y:S04]  /*51b0*/  LDS R101, [R0+UR4+0x250] ;  /* 0x0002500400657984 */ /* 0x000ea80008000800 */
[----:B------:R-:W3:Y:S04]  /*51c0*/  LDS R86, [R0+UR4+-0x11f0] ;  /* 0xffee100400567984 */ /* 0x000ee80008000800 */
[----:B------:R-:W-:Y:S04]  /*51d0*/  LDS R103, [R0+UR4+0x6d4] ;  /* 0x0006d40400677984 */ /* 0x000fe80008000800 */
[----:B------:R-:W-:Y:S04]  /*51e0*/  LDS R88, [R0+UR4+0x25c] ;  /* 0x00025c0400587984 */ /* 0x000fe80008000800 */
[----:B------:R-:W-:Y:S04]  /*51f0*/  LDS R90, [R0+UR4+-0xb20] ;  /* 0xfff4e004005a7984 */ /* 0x000fe80008000800 */
[----:B------:R-:W-:Y:S01]  /*5200*/  LDS R92, [R0+UR4+0x6e0] ;  /* 0x0006e004005c7984 */ /* 0x000fe20008000800 */
[C---:B0-----:R-:W-:Y:S01]  /*5210*/  FFMA R40, R63.reuse, R64, R40 ;  /* 0x000000403f287223 */ /* 0x041fe20000000028 */
[C---:B------:R-:W-:Y:S01]  /*5220*/  FFMA R42, R63.reuse, R65, R42 ;  /* 0x000000413f2a7223 */ /* 0x040fe2000000002a */
[C---:B------:R-:W-:Y:S01]  /*5230*/  FFMA R44, R63.reuse, R79, R44 ;  /* 0x0000004f3f2c7223 */ /* 0x040fe2000000002c */
[C---:B------:R-:W-:Y:S01]  /*5240*/  FFMA R46, R63.reuse, R85, R46 ;  /* 0x000000553f2e7223 */ /* 0x040fe2000000002e */
[C---:B------:R-:W-:Y:S01]  /*5250*/  FFMA R32, R63.reuse, R87, R32 ;  /* 0x000000573f207223 */ /* 0x040fe20000000020 */
[C---:B------:R-:W-:Y:S01]  /*5260*/  FFMA R34, R63.reuse, R89, R34 ;  /* 0x000000593f227223 */ /* 0x040fe20000000022 */
[C---:B------:R-:W-:Y:S01]  /*5270*/  FFMA R36, R63.reuse, R91, R36 ;  /* 0x0000005b3f247223 */ /* 0x040fe20000000024 */
[----:B------:R-:W-:Y:S01]  /*5280*/  FFMA R38, R63, R93, R38 ;  /* 0x0000005d3f267223 */ /* 0x000fe20000000026 */
[----:B------:R-:W0:Y:S01]  /*5290*/  LDS R79, [R0+UR4+-0xb30] ;  /* 0xfff4d004004f7984 */ /* 0x000e220008000800 */
[C---:B------:R-:W-:Y:S01]  /*52a0*/  FFMA R42, R95.reuse, R97, R42 ;  /* 0x000000615f2a7223 */ /* 0x040fe2000000002a */
[C---:B-1----:R-:W-:Y:S01]  /*52b0*/  FFMA R44, R95.reuse, R99, R44 ;  /* 0x000000635f2c7223 */ /* 0x042fe2000000002c */
[C---:B--2---:R-:W-:Y:S01]  /*52c0*/  FFMA R46, R95.reuse, R101, R46 ;  /* 0x000000655f2e7223 */ /* 0x044fe2000000002e */
[----:B------:R-:W1:Y:S01]  /*52d0*/  LDS R63, [R0+UR4+-0xd70] ;  /* 0xfff29004003f7984 */ /* 0x000e620008000800 */
[----:B---3--:R-:W-:-:S03]  /*52e0*/  FFMA R40, R95, R86, R40 ;  /* 0x000000565f287223 */ /* 0x008fc60000000028 */
[----:B------:R-:W2:Y:S04]  /*52f0*/  LDS R65, [R0+UR4+0x490] ;  /* 0x0004900400417984 */ /* 0x000ea80008000800 */
[----:B------:R-:W3:Y:S04]  /*5300*/  LDS R85, [R0+UR4+0x6d0] ;  /* 0x0006d00400557984 */ /* 0x000ee80008000800 */
[----:B------:R-:W4:Y:S04]  /*5310*/  LDS R87, [R62+0x4] ;  /* 0x000004003e577984 */ /* 0x000f280000000800 */
[----:B------:R-:W5:Y:S04]  /*5320*/  LDS R64, [R0+UR4+-0x11ec] ;  /* 0xffee140400407984 */ /* 0x000f680008000800 */
[----:B------:R-:W5:Y:S04]  /*5330*/  LDS R89, [R0+UR4+0x14] ;  /* 0x0000140400597984 */ /* 0x000f680008000800 */
[----:B------:R-:W5:Y:S04]  /*5340*/  LDS R91, [R0+UR4+-0xfac] ;  /* 0xfff05404005b7984 */ /* 0x000f680008000800 */
[----:B------:R-:W5:Y:S04]  /*5350*/  LDS R93, [R0+UR4+0x254] ;  /* 0x00025404005d7984 */ /* 0x000f680008000800 */
[----:B------:R-:W5:Y:S04]  /*5360*/  LDS R97, [R0+UR4+-0xd6c] ;  /* 0xfff2940400617984 */ /* 0x000f680008000800 */
[----:B------:R-:W5:Y:S01]  /*5370*/  LDS R99, [R0+UR4+0x494] ;  /* 0x0004940400637984 */ /* 0x000f620008000800 */
[----:B0-----:R-:W-:-:S03]  /*5380*/  FFMA R36, R95, R79, R36 ;  /* 0x0000004f5f247223 */ /* 0x001fc60000000024 */
[----:B------:R-:W0:Y:S01]  /*5390*/  LDS R101, [R0+UR4+-0xb2c] ;  /* 0xfff4d40400657984 */ /* 0x000e220008000800 */
[C---:B-1----:R-:W-:Y:S01]  /*53a0*/  FFMA R32, R95.reuse, R63, R32 ;  /* 0x0000003f5f207223 */ /* 0x042fe20000000020 */
[C---:B--2---:R-:W-:Y:S02]  /*53b0*/  FFMA R34, R95.reuse, R65, R34 ;  /* 0x000000415f227223 */ /* 0x044fe40000000022 */
[----:B------:R-:W-:Y:S01]  /*53c0*/  LDS R63, [R62+0x38] ;  /* 0x000038003e3f7984 */ /* 0x000fe20000000800 */
[----:B---3--:R-:W-:-:S03]  /*53d0*/  FFMA R38, R95, R85, R38 ;  /* 0x000000555f267223 */ /* 0x008fc60000000026 */
[----:B------:R-:W1:Y:S01]  /*53e0*/  LDS R79, [R0+UR4+-0xfa8] ;  /* 0xfff05804004f7984 */ /* 0x000e620008000800 */
[----:B----4-:R-:W-:-:S03]  /*53f0*/  FFMA R38, R87, R103, R38 ;  /* 0x0000006757267223 */ /* 0x010fc60000000026 */
[----:B------:R-:W2:Y:S01]  /*5400*/  LDS R65, [R0+UR4+0x18] ;  /* 0x0000180400417984 */ /* 0x000ea20008000800 */
[----:B-----5:R-:W-:-:S03]  /*5410*/  FFMA R40, R87, R64, R40 ;  /* 0x0000004057287223 */ /* 0x020fc60000000028 */
[----:B------:R-:W3:Y:S01]  /*5420*/  LDS R85, [R0+UR4+0x258] ;  /* 0x0002580400557984 */ /* 0x000ee20008000800 */
[----:B------:R-:W-:-:S03]  /*5430*/  FFMA R42, R87, R89, R42 ;  /* 0x00000059572a7223 */ /* 0x000fc6000000002a */
[----:B------:R-:W4:Y:S01]  /*5440*/  LDS R64, [R0+UR4+-0x11e8] ;  /* 0xffee180400407984 */ /* 0x000f220008000800 */
[----:B------:R-:W-:-:S03]  /*5450*/  FFMA R44, R87, R91, R44 ;  /* 0x0000005b572c7223 */ /* 0x000fc6000000002c */
[----:B------:R-:W5:Y:S01]  /*5460*/  LDS R89, [R0+UR4+0x498] ;  /* 0x0004980400597984 */ /* 0x000f620008000800 */
[----:B------:R-:W-:-:S03]  /*5470*/  FFMA R46, R87, R93, R46 ;  /* 0x0000005d572e7223 */ /* 0x000fc6000000002e */
[----:B------:R-:W5:Y:S01]  /*5480*/  LDS R91, [R0+UR4+-0xb28] ;  /* 0xfff4d804005b7984 */ /* 0x000f620008000800 */
[----:B------:R-:W-:-:S03]  /*5490*/  FFMA R32, R87, R97, R32 ;  /* 0x0000006157207223 */ /* 0x000fc60000000020 */
[----:B------:R-:W5:Y:S01]  /*54a0*/  LDS R93, [R0+UR4+0x6d8] ;  /* 0x0006d804005d7984 */ /* 0x000f620008000800 */
[----:B------:R-:W-:-:S03]  /*54b0*/  FFMA R34, R87, R99, R34 ;  /* 0x0000006357227223 */ /* 0x000fc60000000022 */
[----:B------:R-:W5:Y:S01]  /*54c0*/  LDS R95, [R62+0x3c] ;  /* 0x00003c003e5f7984 */ /* 0x000f620000000800 */
[----:B0-----:R-:W-:-:S03]  /*54d0*/  FFMA R36, R87, R101, R36 ;  /* 0x0000006557247223 */ /* 0x001fc60000000024 */
[----:B------:R-:W0:Y:S04]  /*54e0*/  LDS R99, [R0+UR4+-0xfa4] ;  /* 0xfff05c0400637984 */ /* 0x000e280008000800 */
[----:B------:R-:W0:Y:S04]  /*54f0*/  LDS R87, [R0+UR4+-0xd68] ;  /* 0xfff2980400577984 */ /* 0x000e280008000800 */
[----:B------:R-:W0:Y:S01]  /*5500*/  LDS R86, [R0+UR4+-0x11e4] ;  /* 0xffee1c0400567984 */ /* 0x000e220008000800 */
[C---:B-1----:R-:W-:Y:S01]  /*5510*/  FFMA R44, R63.reuse, R79, R44 ;  /* 0x0000004f3f2c7223 */ /* 0x042fe2000000002c */
[----:B--2---:R-:W-:-:S02]  /*5520*/  FFMA R42, R63, R65, R42 ;  /* 0x000000413f2a7223 */ /* 0x004fc4000000002a */
[----:B------:R-:W1:Y:S01]  /*5530*/  LDS R97, [R0+UR4+0x1c] ;  /* 0x00001c0400617984 */ /* 0x000e620008000800 */
[----:B---3--:R-:W-:-:S03]  /*5540*/  FFMA R46, R63, R85, R46 ;  /* 0x000000553f2e7223 */ /* 0x008fc6000000002e */
[----:B------:R-:W2:Y:S01]  /*5550*/  LDS R65, [R0+UR4+-0xb24] ;  /* 0xfff4dc0400417984 */ /* 0x000ea20008000800 */
[----:B----4-:R-:W-:-:S03]  /*5560*/  FFMA R40, R63, R64, R40 ;  /* 0x000000403f287223 */ /* 0x010fc60000000028 */
[----:B------:R-:W3:Y:S01]  /*5570*/  LDS R79, [R0+UR4+0x6dc] ;  /* 0x0006dc04004f7984 */ /* 0x000ee20008000800 */
[----:B-----5:R-:W-:-:S03]  /*5580*/  FFMA R34, R63, R89, R34 ;  /* 0x000000593f227223 */ /* 0x020fc60000000022 */
[----:B------:R4:W-:Y:S01]  /*5590*/  LDS R85, [R62+0x40] ;  /* 0x000040003e557984 */ /* 0x0009e20000000800 */
[----:B------:R-:W-:-:S03]  /*55a0*/  FFMA R36, R63, R91, R36 ;  /* 0x0000005b3f247223 */ /* 0x000fc60000000024 */
[----:B------:R-:W5:Y:S01]  /*55b0*/  LDS R64, [R0+UR4+-0x11e0] ;  /* 0xffee200400407984 */ /* 0x000f620008000800 */
[----:B------:R-:W-:-:S03]  /*55c0*/  FFMA R38, R63, R93, R38 ;  /* 0x0000005d3f267223 */ /* 0x000fc60000000026 */
[----:B------:R-:W-:Y:S01]  /*55d0*/  LDS R91, [R0+UR4+-0xd60] ;  /* 0xfff2a004005b7984 */ /* 0x000fe20008000800 */
[----:B----4-:R-:W-:Y:S02]  /*55e0*/  VIADD R62, R62, 0x6cc ;  /* 0x000006cc3e3e7836 */ /* 0x010fe40000000000 */
[C---:B------:R-:W-:Y:S01]  /*55f0*/  FFMA R88, R95.reuse, R88, R46 ;  /* 0x000000585f587223 */ /* 0x040fe2000000002e */
[----:B------:R-:W-:Y:S01]  /*5600*/  LDS R93, [R0+UR4+0x4a0] ;  /* 0x0004a004005d7984 */ /* 0x000fe20008000800 */
[----:B0-----:R-:W-:-:S03]  /*5610*/  FFMA R99, R95, R99, R44 ;  /* 0x000000635f637223 */ /* 0x001fc6000000002c */
[----:B------:R-:W0:Y:S01]  /*5620*/  LDS R89, [R0+UR4+0x260] ;  /* 0x0002600400597984 */ /* 0x000e220008000800 */
[----:B------:R-:W-:-:S03]  /*5630*/  FFMA R32, R63, R87, R32 ;  /* 0x000000573f207223 */ /* 0x000fc60000000020 */
[----:B------:R-:W4:Y:S01]  /*5640*/  LDS R44, [R0+UR4+-0xd64] ;  /* 0xfff29c04002c7984 */ /* 0x000f220008000800 */
[----:B------:R-:W-:-:S03]  /*5650*/  FFMA R40, R95, R86, R40 ;  /* 0x000000565f287223 */ /* 0x000fc60000000028 */
[----:B------:R-:W4:Y:S04]  /*5660*/  LDS R63, [R0+UR4+0x49c] ;  /* 0x00049c04003f7984 */ /* 0x000f280008000800 */
[----:B------:R-:W4:Y:S01]  /*5670*/  LDS R87, [R0+UR4+0x20] ;  /* 0x0000200400577984 */ /* 0x000f220008000800 */
[----:B-1----:R-:W-:-:S03]  /*5680*/  FFMA R42, R95, R97, R42 ;  /* 0x000000615f2a7223 */ /* 0x002fc6000000002a */
[----:B------:R-:W1:Y:S01]  /*5690*/  LDS R86, [R0+UR4+-0xfa0] ;  /* 0xfff0600400567984 */ /* 0x000e620008000800 */
[----:B------:R-:W-:Y:S01]  /*56a0*/  UIADD3 UR4, UPT, UPT, UR4, 0x24, URZ ;  /* 0x0000002404047890 */ /* 0x000fe2000fffe0ff */
[C---:B--2---:R-:W-:Y:S01]  /*56b0*/  FFMA R65, R95.reuse, R65, R36 ;  /* 0x000000415f417223 */ /* 0x044fe20000000024 */
[----:B---3--:R-:W-:Y:S02]  /*56c0*/  FFMA R79, R95, R79, R38 ;  /* 0x0000004f5f4f7223 */ /* 0x008fe40000000026 */
[----:B------:R-:W-:Y:S01]  /*56d0*/  UISETP.NE.AND UP0, UPT, UR4, 0x1320, UPT ;  /* 0x000013200400788c */ /* 0x000fe2000bf05270 */
[C---:B-----5:R-:W-:Y:S01]  /*56e0*/  FFMA R46, R85.reuse, R64, R40 ;  /* 0x00000040552e7223 */ /* 0x060fe20000000028 */
[----:B0-----:R-:W-:Y:S01]  /*56f0*/  FFMA R40, R85, R89, R88 ;  /* 0x0000005955287223 */ /* 0x001fe20000000058 */
[C---:B----4-:R-:W-:Y:S01]  /*5700*/  FFMA R32, R95.reuse, R44, R32 ;  /* 0x0000002c5f207223 */ /* 0x050fe20000000020 */
[----:B------:R-:W-:-:S03]  /*5710*/  FFMA R34, R95, R63, R34 ;  /* 0x0000003f5f227223 */ /* 0x000fc60000000022 */
[C---:B------:R-:W-:Y:S01]  /*5720*/  FFMA R38, R85.reuse, R91, R32 ;  /* 0x0000005b55267223 */ /* 0x040fe20000000020 */
[C---:B------:R-:W-:Y:S01]  /*5730*/  FFMA R32, R85.reuse, R92, R79 ;  /* 0x0000005c55207223 */ /* 0x040fe2000000004f */
[C---:B------:R-:W-:Y:S01]  /*5740*/  FFMA R44, R85.reuse, R87, R42 ;  /* 0x00000057552c7223 */ /* 0x040fe2000000002a */
[C---:B------:R-:W-:Y:S01]  /*5750*/  FFMA R36, R85.reuse, R93, R34 ;  /* 0x0000005d55247223 */ /* 0x040fe20000000022 */
[C---:B------:R-:W-:Y:S01]  /*5760*/  FFMA R34, R85.reuse, R90, R65 ;  /* 0x0000005a55227223 */ /* 0x040fe20000000041 */
[----:B-1----:R-:W-:Y:S01]  /*5770*/  FFMA R42, R85, R86, R99 ;  /* 0x00000056552a7223 */ /* 0x002fe20000000063 */
[----:B------:R-:W-:Y:S06]  /*5780*/  BRA.U UP0, `(.L_x_4) ;  /* 0xfffffff5008c7547 */ /* 0x000fec000b83ffff */
[----:B------:R-:W-:Y:S01]  /*5790*/  IMAD.MOV.U32 R63, RZ, RZ, 0x1 ;  /* 0x00000001ff3f7424 */ /* 0x000fe200078e00ff */
[----:B------:R-:W-:Y:S01]  /*57a0*/  UPLOP3.LUT UP0, UPT, UPT, UPT, UPT, 0x40, 0x4 ;  /* 0x000000000004789c */ /* 0x000fe20003f0e870 */
[----:B------:R-:W-:Y:S10]  /*57b0*/  BRA.U UP1, `(.L_x_5) ;  /* 0xfffffff501507547 */ /* 0x000ff4000b83ffff */
[----:B------:R-:W-:-:S05]  /*57c0*/  VIADD R59, R59, 0x1 ;  /* 0x000000013b3b7836 */ /* 0x000fca0000000000 */
[----:B------:R-:W-:-:S13]  /*57d0*/  ISETP.NE.AND P0, PT, R59, 0x8, PT ;  /* 0x000000083b00780c */ /* 0x000fda0003f05270 */
[----:B------:R-:W-:Y:S05]  /*57e0*/  @P0 BRA `(.L_x_6) ;  /* 0xffffffd4006c0947 */ /* 0x000fea000383ffff */
[----:B------:R-:W0:Y:S01]  /*57f0*/  S2R R4, SR_CTAID.X ;  /* 0x0000000000047919 */ /* 0x000e220000002500 */
[----:B------:R-:W-:Y:S02]  /*5800*/  ISETP.GT.U32.AND P0, PT, R2, 0x61, PT ;  /* 0x000000610200780c */ /* 0x000fe40003f04070 */
[----:B------:R-:W1:Y:S02]  /*5810*/  LDC.64 R2, c[0x0][0x390] ;  /* 0x0000e400ff027b82 */ /* 0x000e640000000a00 */
[----:B------:R-:W-:Y:S02]  /*5820*/  SEL R0, RZ, 0xc40, !P0 ;  /* 0x00000c40ff007807 */ /* 0x000fe40004000000 */
[----:B0-----:R-:W-:Y:S01]  /*5830*/  SHF.R.U32.HI R7, RZ, 0x3, R4 ;  /* 0x00000003ff077819 */ /* 0x001fe20000011604 */
[C---:B------:R-:W-:Y:S01]  /*5840*/  IMAD.SHL.U32 R5, R4.reuse, 0x20000000, RZ ;  /* 0x2000000004057824 */ /* 0x040fe200078e00ff */
[----:B------:R-:W-:-:S03]  /*5850*/  LOP3.LUT R9, R4, 0x3, RZ, 0xc0, !PT ;  /* 0x0000000304097812 */ /* 0x000fc600078ec0ff */
[----:B------:R-:W-:Y:S01]  /*5860*/  IMAD R0, R7, 0x3100, R0 ;  /* 0x0000310007007824 */ /* 0x000fe200078e0200 */
[----:B------:R-:W-:Y:S02]  /*5870*/  SHF.R.S32.HI R6, RZ, 0x1f, R5 ;  /* 0x0000001fff067819 */ /* 0x000fe40000011405 */
[----:B------:R-:W-:Y:S01]  /*5880*/  LOP3.LUT R5, R78, 0xff, RZ, 0xc0, !PT ;  /* 0x000000ff4e057812 */ /* 0x000fe200078ec0ff */
[----:B------:R-:W-:Y:S01]  /*5890*/  IMAD R4, R9, 0x7, R0 ;  /* 0x0000000709047824 */ /* 0x000fe200078e0200 */
[----:B------:R-:W-:-:S04]  /*58a0*/  LOP3.LUT R0, R6, 0x188, RZ, 0xc0, !PT ;  /* 0x0000018806007812 */ /* 0x000fc800078ec0ff */
[----:B------:R-:W-:-:S05]  /*58b0*/  IADD3 R0, PT, PT, R5, R4, R0 ;  /* 0x0000000405007210 */ /* 0x000fca0007ffe000 */
[----:B------:R-:W-:-:S04]  /*58c0*/  IMAD R77, R77, 0x1c, R0 ;  /* 0x0000001c4d4d7824 */ /* 0x000fc800078e0200 */
[----:B-1----:R-:W-:-:S05]  /*58d0*/  IMAD.WIDE.U32 R2, R77, 0x4, R2 ;  /* 0x000000044d027825 */ /* 0x002fca00078e0002 */
[----:B------:R-:W-:Y:S04]  /*58e0*/  STG.E desc[UR8][R2.64], R46 ;  /* 0x0000002e02007986 */ /* 0x000fe8000c101908 */
[----:B------:R-:W-:Y:S04]  /*58f0*/  STG.E desc[UR8][R2.64+0x6200], R44 ;  /* 0x0062002c02007986 */ /* 0x000fe8000c101908 */
[----:B------:R-:W-:Y:S04]  /*5900*/  STG.E desc[UR8][R2.64+0xc40], R42 ;  /* 0x000c402a02007986 */ /* 0x000fe8000c101908 */
[----:B------:R-:W-:Y:S04]  /*5910*/  STG.E desc[UR8][R2.64+0x6e40], R40 ;  /* 0x006e402802007986 */ /* 0x000fe8000c101908 */
[----:B------:R-:W-:Y:S04]  /*5920*/  STG.E desc[UR8][R2.64+0x1880], R38 ;  /* 0x0018802602007986 */ /* 0x000fe8000c101908 */
[----:B------:R-:W-:Y:S04]  /*5930*/  STG.E desc[UR8][R2.64+0x7a80], R36 ;  /* 0x007a802402007986 */ /* 0x000fe8000c101908 */
[----:B------:R-:W-:Y:S04]  /*5940*/  STG.E desc[UR8][R2.64+0x24c0], R34 ;  /* 0x0024c02202007986 */ /* 0x000fe8000c101908 */
[----:B------:R-:W-:Y:S01]  /*5950*/  STG.E desc[UR8][R2.64+0x86c0], R32 ;  /* 0x0086c02002007986 */ /* 0x000fe2000c101908 */
[----:B------:R-:W-:Y:S05]  /*5960*/  EXIT ;  /* 0x000000000000794d */ /* 0x000fea0003800000 */
.L_x_7:
[----:B------:R-:W-:-:S00]  /*5970*/  BRA `(.L_x_7) ;  /* 0xfffffffc00fc7947 */ /* 0x000fc0000383ffff */
[----:B------:R-:W-:-:S00]  /*5980*/  NOP ;  /* 0x0000000000007918 */ /* 0x000fc00000000000 */
[----:B------:R-:W-:-:S00]  /*5990*/  NOP ;  /* 0x0000000000007918 */ /* 0x000fc00000000000 */
[----:B------:R-:W-:-:S00]  /*59a0*/  NOP ;  /* 0x0000000000007918 */ /* 0x000fc00000000000 */
[----:B------:R-:W-:-:S00]  /*59b0*/  NOP ;  /* 0x0000000000007918 */ /* 0x000fc00000000000 */
[----:B------:R-:W-:-:S00]  /*59c0*/  NOP ;  /* 0x0000000000007918 */ /* 0x000fc00000000000 */
[----:B------:R-:W-:-:S00]  /*59d0*/  NOP ;  /* 0x0000000000007918 */ /* 0x000fc00000000000 */
[----:B------:R-:W-:-:S00]  /*59e0*/  NOP ;  /* 0x0000000000007918 */ /* 0x000fc00000000000 */
[----:B------:R-:W-:-:S00]  /*59f0*/  NOP ;  /* 0x0000000000007918 */ /* 0x000fc00000000000 */
.L_x_8:


//--------------------- .nv.shared.candidate6     --------------------------
	.section	.nv.shared.candidate6,"aw",@nobits
	.sectionflags	@""
	.align	4
.nv.shared.candidate6:
	.zero		38080


//--------------------- .nv.shared.reserved.0     --------------------------
	.section	.nv.shared.reserved.0,"aw",@nobits
	.weak		__nv_reservedSMEM_offset_0_alias
	.size		__nv_reservedSMEM_offset_0_alias, 0, 64
	.other		__nv_reservedSMEM_offset_0_alias,@"STO_CUDA_RESERVED_SHARED STV_DEFAULT"
__nv_reservedSMEM_offset_0_alias:
	.zero		0
	.zero		64


//--------------------- .nv.constant0.candidate6  --------------------------
	.section	.nv.constant0.candidate6,"a",@progbits
	.sectionflags	@""
	.align	4
.nv.constant0.candidate6:
	.zero		920


//--------------------- SYMBOLS --------------------------

	.type		.nv.reservedSmem.offset0,@object
	.size		.nv.reservedSmem.offset0,0x4
	.type		.nv.reservedSmem.cap,@object
	.size		.nv.reservedSmem.cap,0x4
